//
// Generated by NVIDIA NVVM Compiler
//
// Compiler Build ID: CL-36424714
// Cuda compilation tools, release 13.0, V13.0.88
// Based on NVVM 20.0.0
//

.version 9.0
.target sm_100
.address_size 64

	// .globl	_Z11fft_permuteP6float4S0_i
// _ZZ11fft_permuteP6float4S0_iE3buf has been demoted
// _ZZ5fft_aP6float4S0_S0_E5share has been demoted

.visible .entry _Z11fft_permuteP6float4S0_i(
	.param .u64 .ptr .align 1 _Z11fft_permuteP6float4S0_i_param_0,
	.param .u64 .ptr .align 1 _Z11fft_permuteP6float4S0_i_param_1,
	.param .u32 _Z11fft_permuteP6float4S0_i_param_2
)
{
	.reg .b32 	%r<27>;
	.reg .b32 	%f<9>;
	.reg .b64 	%rd<9>;
	// demoted variable
	.shared .align 4 .b8 _ZZ11fft_permuteP6float4S0_iE3buf[16896];
	ld.param.u64 	%rd1, [_Z11fft_permuteP6float4S0_i_param_0];
	ld.param.u64 	%rd2, [_Z11fft_permuteP6float4S0_i_param_1];
	ld.param.u32 	%r1, [_Z11fft_permuteP6float4S0_i_param_2];
	cvta.to.global.u64 	%rd3, %rd2;
	cvta.to.global.u64 	%rd4, %rd1;
	mov.u32 	%r2, %tid.x;
	mov.u32 	%r3, %tid.y;
	mov.u32 	%r4, %ctaid.x;
	add.s32 	%r5, %r1, -5;
	shl.b32 	%r6, %r3, %r5;
	add.s32 	%r7, %r6, %r2;
	shl.b32 	%r8, %r4, 5;
	add.s32 	%r9, %r7, %r8;
	brev.b32 	%r10, %r9;
	sub.s32 	%r11, 32, %r1;
	shr.u32 	%r12, %r10, %r11;
	mul.wide.u32 	%rd5, %r9, 16;
	add.s64 	%rd6, %rd4, %rd5;
	ld.global.v4.f32 	{%f1, %f2, %f3, %f4}, [%rd6];
	mov.u32 	%r13, _ZZ11fft_permuteP6float4S0_iE3buf;
	mad.lo.s32 	%r14, %r2, 132, %r13;
	shl.b32 	%r15, %r3, 2;
	add.s32 	%r16, %r14, %r15;
	st.shared.f32 	[%r16], %f1;
	st.shared.f32 	[%r16+4224], %f2;
	st.shared.f32 	[%r16+8448], %f3;
	st.shared.f32 	[%r16+12672], %f4;
	bar.sync 	0;
	and.b32  	%r17, %r12, 31;
	mad.lo.s32 	%r18, %r17, 132, %r13;
	shr.u32 	%r19, %r10, 25;
	and.b32  	%r20, %r19, 124;
	add.s32 	%r21, %r18, %r20;
	ld.shared.f32 	%f5, [%r21];
	ld.shared.f32 	%f6, [%r21+4224];
	ld.shared.f32 	%f7, [%r21+8448];
	ld.shared.f32 	%f8, [%r21+12672];
	mov.b32 	%r22, 1;
	shl.b32 	%r23, %r22, %r5;
	add.s32 	%r24, %r23, -32;
	and.b32  	%r25, %r12, %r24;
	add.s32 	%r26, %r25, %r7;
	mul.wide.u32 	%rd7, %r26, 16;
	add.s64 	%rd8, %rd3, %rd7;
	st.global.v4.f32 	[%rd8], {%f5, %f6, %f7, %f8};
	ret;

}
	// .globl	_Z5fft_aP6float4S0_S0_
.visible .entry _Z5fft_aP6float4S0_S0_(
	.param .u64 .ptr .align 1 _Z5fft_aP6float4S0_S0__param_0,
	.param .u64 .ptr .align 1 _Z5fft_aP6float4S0_S0__param_1,
	.param .u64 .ptr .align 1 _Z5fft_aP6float4S0_S0__param_2
)
{
	.reg .pred 	%p<11>;
	.reg .b32 	%r<59>;
	.reg .b32 	%f<332>;
	.reg .b64 	%rd<15>;
	// demoted variable
	.shared .align 16 .b8 _ZZ5fft_aP6float4S0_S0_E5share[16384];
	ld.param.u64 	%rd3, [_Z5fft_aP6float4S0_S0__param_0];
	ld.param.u64 	%rd2, [_Z5fft_aP6float4S0_S0__param_1];
	ld.param.u64 	%rd4, [_Z5fft_aP6float4S0_S0__param_2];
	cvta.to.global.u64 	%rd1, %rd4;
	cvta.to.global.u64 	%rd5, %rd3;
	mov.u32 	%r1, %tid.x;
	mov.u32 	%r9, %ctaid.x;
	mov.u32 	%r10, %ntid.x;
	shl.b32 	%r11, %r1, 1;
	and.b32  	%r12, %r11, 2;
	sub.s32 	%r13, 1, %r12;
	mad.lo.s32 	%r2, %r10, %r9, %r1;
	mul.wide.u32 	%rd6, %r2, 16;
	add.s64 	%rd7, %rd5, %rd6;
	ld.global.v4.f32 	{%f21, %f22, %f23, %f24}, [%rd7];
	mov.b32 	%r14, %f21;
	shfl.sync.bfly.b32	%r15|%p1, %r14, 1, 31, -1;
	mov.b32 	%f25, %r15;
	mov.b32 	%r16, %f22;
	shfl.sync.bfly.b32	%r17|%p2, %r16, 1, 31, -1;
	mov.b32 	%f26, %r17;
	mov.b32 	%r18, %f23;
	shfl.sync.bfly.b32	%r19|%p3, %r18, 1, 31, -1;
	mov.b32 	%f27, %r19;
	mov.b32 	%r20, %f24;
	shfl.sync.bfly.b32	%r21|%p4, %r20, 1, 31, -1;
	mov.b32 	%f28, %r21;
	cvt.rn.f32.s32 	%f29, %r13;
	mul.f32 	%f30, %f21, %f29;
	mul.f32 	%f31, %f22, %f29;
	mul.f32 	%f32, %f23, %f29;
	mul.f32 	%f33, %f24, %f29;
	add.f32 	%f34, %f30, %f25;
	sub.f32 	%f35, %f34, %f25;
	sub.f32 	%f36, %f34, %f35;
	sub.f32 	%f37, %f30, %f35;
	sub.f32 	%f38, %f25, %f36;
	add.f32 	%f39, %f37, %f38;
	add.f32 	%f40, %f31, %f26;
	sub.f32 	%f41, %f40, %f26;
	sub.f32 	%f42, %f40, %f41;
	sub.f32 	%f43, %f31, %f41;
	sub.f32 	%f44, %f26, %f42;
	add.f32 	%f45, %f43, %f44;
	add.f32 	%f46, %f40, %f39;
	add.f32 	%f47, %f34, %f46;
	sub.f32 	%f48, %f47, %f34;
	sub.f32 	%f49, %f46, %f48;
	add.f32 	%f50, %f45, %f49;
	add.f32 	%f331, %f47, %f50;
	sub.f32 	%f51, %f331, %f47;
	sub.f32 	%f330, %f50, %f51;
	add.f32 	%f52, %f32, %f27;
	sub.f32 	%f53, %f52, %f27;
	sub.f32 	%f54, %f52, %f53;
	sub.f32 	%f55, %f32, %f53;
	sub.f32 	%f56, %f27, %f54;
	add.f32 	%f57, %f55, %f56;
	add.f32 	%f58, %f33, %f28;
	sub.f32 	%f59, %f58, %f28;
	sub.f32 	%f60, %f58, %f59;
	sub.f32 	%f61, %f33, %f59;
	sub.f32 	%f62, %f28, %f60;
	add.f32 	%f63, %f61, %f62;
	add.f32 	%f64, %f58, %f57;
	add.f32 	%f65, %f52, %f64;
	sub.f32 	%f66, %f65, %f52;
	sub.f32 	%f67, %f64, %f66;
	add.f32 	%f68, %f63, %f67;
	add.f32 	%f329, %f65, %f68;
	sub.f32 	%f69, %f329, %f65;
	sub.f32 	%f328, %f68, %f69;
	mov.b32 	%r57, 1;
$L__BB1_1:
	mov.b32 	%r22, 2;
	shl.b32 	%r23, %r22, %r57;
	add.s32 	%r24, %r23, -1;
	and.b32  	%r25, %r24, %r1;
	shr.u32 	%r26, %r25, %r57;
	shl.b32 	%r27, %r26, 1;
	sub.s32 	%r28, 1, %r27;
	add.s32 	%r29, %r25, %r23;
	mul.wide.u32 	%rd8, %r29, 16;
	add.s64 	%rd9, %rd1, %rd8;
	ld.global.v4.f32 	{%f70, %f71, %f72, %f73}, [%rd9];
	mul.f32 	%f74, %f331, %f70;
	neg.f32 	%f75, %f74;
	fma.rn.f32 	%f76, %f331, %f70, %f75;
	fma.rn.f32 	%f77, %f330, %f71, %f76;
	fma.rn.f32 	%f78, %f330, %f70, %f77;
	fma.rn.f32 	%f79, %f331, %f71, %f78;
	add.f32 	%f80, %f74, %f79;
	sub.f32 	%f81, %f80, %f74;
	sub.f32 	%f82, %f79, %f81;
	mul.f32 	%f83, %f329, %f72;
	neg.f32 	%f84, %f83;
	fma.rn.f32 	%f85, %f329, %f72, %f84;
	fma.rn.f32 	%f86, %f328, %f73, %f85;
	fma.rn.f32 	%f87, %f328, %f72, %f86;
	fma.rn.f32 	%f88, %f329, %f73, %f87;
	add.f32 	%f89, %f83, %f88;
	sub.f32 	%f90, %f89, %f83;
	sub.f32 	%f91, %f88, %f90;
	neg.f32 	%f92, %f89;
	neg.f32 	%f93, %f91;
	sub.f32 	%f94, %f80, %f89;
	add.f32 	%f95, %f89, %f94;
	sub.f32 	%f96, %f94, %f95;
	sub.f32 	%f97, %f80, %f95;
	sub.f32 	%f98, %f92, %f96;
	add.f32 	%f99, %f97, %f98;
	sub.f32 	%f100, %f82, %f91;
	add.f32 	%f101, %f91, %f100;
	sub.f32 	%f102, %f100, %f101;
	sub.f32 	%f103, %f82, %f101;
	sub.f32 	%f104, %f93, %f102;
	add.f32 	%f105, %f103, %f104;
	add.f32 	%f106, %f100, %f99;
	add.f32 	%f107, %f94, %f106;
	sub.f32 	%f108, %f107, %f94;
	sub.f32 	%f109, %f106, %f108;
	add.f32 	%f110, %f105, %f109;
	add.f32 	%f111, %f107, %f110;
	sub.f32 	%f112, %f111, %f107;
	sub.f32 	%f113, %f110, %f112;
	mul.f32 	%f114, %f331, %f72;
	neg.f32 	%f115, %f114;
	fma.rn.f32 	%f116, %f331, %f72, %f115;
	fma.rn.f32 	%f117, %f330, %f73, %f116;
	fma.rn.f32 	%f118, %f330, %f72, %f117;
	fma.rn.f32 	%f119, %f331, %f73, %f118;
	add.f32 	%f120, %f114, %f119;
	sub.f32 	%f121, %f120, %f114;
	sub.f32 	%f122, %f119, %f121;
	mul.f32 	%f123, %f329, %f70;
	neg.f32 	%f124, %f123;
	fma.rn.f32 	%f125, %f329, %f70, %f124;
	fma.rn.f32 	%f126, %f328, %f71, %f125;
	fma.rn.f32 	%f127, %f328, %f70, %f126;
	fma.rn.f32 	%f128, %f329, %f71, %f127;
	add.f32 	%f129, %f123, %f128;
	sub.f32 	%f130, %f129, %f123;
	sub.f32 	%f131, %f128, %f130;
	add.f32 	%f132, %f129, %f120;
	sub.f32 	%f133, %f132, %f129;
	sub.f32 	%f134, %f132, %f133;
	sub.f32 	%f135, %f120, %f133;
	sub.f32 	%f136, %f129, %f134;
	add.f32 	%f137, %f135, %f136;
	add.f32 	%f138, %f131, %f122;
	sub.f32 	%f139, %f138, %f131;
	sub.f32 	%f140, %f138, %f139;
	sub.f32 	%f141, %f122, %f139;
	sub.f32 	%f142, %f131, %f140;
	add.f32 	%f143, %f141, %f142;
	add.f32 	%f144, %f138, %f137;
	add.f32 	%f145, %f132, %f144;
	sub.f32 	%f146, %f145, %f132;
	sub.f32 	%f147, %f144, %f146;
	add.f32 	%f148, %f143, %f147;
	add.f32 	%f149, %f145, %f148;
	sub.f32 	%f150, %f149, %f145;
	sub.f32 	%f151, %f148, %f150;
	mov.b32 	%r30, 1;
	shl.b32 	%r31, %r30, %r57;
	mov.b32 	%r32, %f111;
	shfl.sync.bfly.b32	%r33|%p5, %r32, %r31, 31, -1;
	mov.b32 	%f152, %r33;
	mov.b32 	%r34, %f113;
	shfl.sync.bfly.b32	%r35|%p6, %r34, %r31, 31, -1;
	mov.b32 	%f153, %r35;
	mov.b32 	%r36, %f149;
	shfl.sync.bfly.b32	%r37|%p7, %r36, %r31, 31, -1;
	mov.b32 	%f154, %r37;
	mov.b32 	%r38, %f151;
	shfl.sync.bfly.b32	%r39|%p8, %r38, %r31, 31, -1;
	mov.b32 	%f155, %r39;
	cvt.rn.f32.s32 	%f156, %r28;
	mul.f32 	%f157, %f111, %f156;
	mul.f32 	%f158, %f113, %f156;
	mul.f32 	%f159, %f149, %f156;
	mul.f32 	%f160, %f151, %f156;
	add.f32 	%f161, %f157, %f152;
	sub.f32 	%f162, %f161, %f152;
	sub.f32 	%f163, %f161, %f162;
	sub.f32 	%f164, %f157, %f162;
	sub.f32 	%f165, %f152, %f163;
	add.f32 	%f166, %f164, %f165;
	add.f32 	%f167, %f158, %f153;
	sub.f32 	%f168, %f167, %f153;
	sub.f32 	%f169, %f167, %f168;
	sub.f32 	%f170, %f158, %f168;
	sub.f32 	%f171, %f153, %f169;
	add.f32 	%f172, %f170, %f171;
	add.f32 	%f173, %f167, %f166;
	add.f32 	%f174, %f161, %f173;
	sub.f32 	%f175, %f174, %f161;
	sub.f32 	%f176, %f173, %f175;
	add.f32 	%f177, %f172, %f176;
	add.f32 	%f331, %f174, %f177;
	sub.f32 	%f178, %f331, %f174;
	sub.f32 	%f330, %f177, %f178;
	add.f32 	%f179, %f159, %f154;
	sub.f32 	%f180, %f179, %f154;
	sub.f32 	%f181, %f179, %f180;
	sub.f32 	%f182, %f159, %f180;
	sub.f32 	%f183, %f154, %f181;
	add.f32 	%f184, %f182, %f183;
	add.f32 	%f185, %f160, %f155;
	sub.f32 	%f186, %f185, %f155;
	sub.f32 	%f187, %f185, %f186;
	sub.f32 	%f188, %f160, %f186;
	sub.f32 	%f189, %f155, %f187;
	add.f32 	%f190, %f188, %f189;
	add.f32 	%f191, %f185, %f184;
	add.f32 	%f192, %f179, %f191;
	sub.f32 	%f193, %f192, %f179;
	sub.f32 	%f194, %f191, %f193;
	add.f32 	%f195, %f190, %f194;
	add.f32 	%f329, %f192, %f195;
	sub.f32 	%f196, %f329, %f192;
	sub.f32 	%f328, %f195, %f196;
	add.s32 	%r57, %r57, 1;
	setp.ne.s32 	%p9, %r57, 5;
	@%p9 bra 	$L__BB1_1;
	shl.b32 	%r41, %r1, 4;
	mov.u32 	%r42, _ZZ5fft_aP6float4S0_S0_E5share;
	add.s32 	%r5, %r42, %r41;
	mov.b32 	%r58, 5;
$L__BB1_3:
	bar.sync 	0;
	mov.b32 	%r43, 2;
	shl.b32 	%r44, %r43, %r58;
	add.s32 	%r45, %r44, -1;
	and.b32  	%r46, %r45, %r1;
	shr.u32 	%r47, %r46, %r58;
	shl.b32 	%r48, %r47, 1;
	sub.s32 	%r49, 1, %r48;
	add.s32 	%r50, %r46, %r44;
	mul.wide.u32 	%rd10, %r50, 16;
	add.s64 	%rd11, %rd1, %rd10;
	ld.global.v4.f32 	{%f197, %f198, %f199, %f200}, [%rd11];
	mul.f32 	%f201, %f331, %f197;
	neg.f32 	%f202, %f201;
	fma.rn.f32 	%f203, %f331, %f197, %f202;
	fma.rn.f32 	%f204, %f330, %f198, %f203;
	fma.rn.f32 	%f205, %f330, %f197, %f204;
	fma.rn.f32 	%f206, %f331, %f198, %f205;
	add.f32 	%f207, %f201, %f206;
	sub.f32 	%f208, %f207, %f201;
	sub.f32 	%f209, %f206, %f208;
	mul.f32 	%f210, %f329, %f199;
	neg.f32 	%f211, %f210;
	fma.rn.f32 	%f212, %f329, %f199, %f211;
	fma.rn.f32 	%f213, %f328, %f200, %f212;
	fma.rn.f32 	%f214, %f328, %f199, %f213;
	fma.rn.f32 	%f215, %f329, %f200, %f214;
	add.f32 	%f216, %f210, %f215;
	sub.f32 	%f217, %f216, %f210;
	sub.f32 	%f218, %f215, %f217;
	neg.f32 	%f219, %f216;
	neg.f32 	%f220, %f218;
	sub.f32 	%f221, %f207, %f216;
	add.f32 	%f222, %f216, %f221;
	sub.f32 	%f223, %f221, %f222;
	sub.f32 	%f224, %f207, %f222;
	sub.f32 	%f225, %f219, %f223;
	add.f32 	%f226, %f224, %f225;
	sub.f32 	%f227, %f209, %f218;
	add.f32 	%f228, %f218, %f227;
	sub.f32 	%f229, %f227, %f228;
	sub.f32 	%f230, %f209, %f228;
	sub.f32 	%f231, %f220, %f229;
	add.f32 	%f232, %f230, %f231;
	add.f32 	%f233, %f227, %f226;
	add.f32 	%f234, %f221, %f233;
	sub.f32 	%f235, %f234, %f221;
	sub.f32 	%f236, %f233, %f235;
	add.f32 	%f237, %f232, %f236;
	add.f32 	%f238, %f234, %f237;
	sub.f32 	%f239, %f238, %f234;
	sub.f32 	%f240, %f237, %f239;
	mul.f32 	%f241, %f331, %f199;
	neg.f32 	%f242, %f241;
	fma.rn.f32 	%f243, %f331, %f199, %f242;
	fma.rn.f32 	%f244, %f330, %f200, %f243;
	fma.rn.f32 	%f245, %f330, %f199, %f244;
	fma.rn.f32 	%f246, %f331, %f200, %f245;
	add.f32 	%f247, %f241, %f246;
	sub.f32 	%f248, %f247, %f241;
	sub.f32 	%f249, %f246, %f248;
	mul.f32 	%f250, %f329, %f197;
	neg.f32 	%f251, %f250;
	fma.rn.f32 	%f252, %f329, %f197, %f251;
	fma.rn.f32 	%f253, %f328, %f198, %f252;
	fma.rn.f32 	%f254, %f328, %f197, %f253;
	fma.rn.f32 	%f255, %f329, %f198, %f254;
	add.f32 	%f256, %f250, %f255;
	sub.f32 	%f257, %f256, %f250;
	sub.f32 	%f258, %f255, %f257;
	add.f32 	%f259, %f256, %f247;
	sub.f32 	%f260, %f259, %f256;
	sub.f32 	%f261, %f259, %f260;
	sub.f32 	%f262, %f247, %f260;
	sub.f32 	%f263, %f256, %f261;
	add.f32 	%f264, %f262, %f263;
	add.f32 	%f265, %f258, %f249;
	sub.f32 	%f266, %f265, %f258;
	sub.f32 	%f267, %f265, %f266;
	sub.f32 	%f268, %f249, %f266;
	sub.f32 	%f269, %f258, %f267;
	add.f32 	%f270, %f268, %f269;
	add.f32 	%f271, %f265, %f264;
	add.f32 	%f272, %f259, %f271;
	sub.f32 	%f273, %f272, %f259;
	sub.f32 	%f274, %f271, %f273;
	add.f32 	%f275, %f270, %f274;
	add.f32 	%f276, %f272, %f275;
	sub.f32 	%f277, %f276, %f272;
	sub.f32 	%f278, %f275, %f277;
	st.shared.v4.f32 	[%r5], {%f238, %f240, %f276, %f278};
	cvt.rn.f32.s32 	%f279, %r49;
	mul.f32 	%f280, %f238, %f279;
	mul.f32 	%f281, %f240, %f279;
	mul.f32 	%f282, %f276, %f279;
	mul.f32 	%f283, %f278, %f279;
	bar.sync 	0;
	mov.b32 	%r51, 1;
	shl.b32 	%r52, %r51, %r58;
	xor.b32  	%r53, %r52, %r1;
	shl.b32 	%r54, %r53, 4;
	add.s32 	%r56, %r42, %r54;
	ld.shared.v4.f32 	{%f284, %f285, %f286, %f287}, [%r56];
	add.f32 	%f288, %f284, %f280;
	sub.f32 	%f289, %f288, %f284;
	sub.f32 	%f290, %f288, %f289;
	sub.f32 	%f291, %f280, %f289;
	sub.f32 	%f292, %f284, %f290;
	add.f32 	%f293, %f291, %f292;
	add.f32 	%f294, %f285, %f281;
	sub.f32 	%f295, %f294, %f285;
	sub.f32 	%f296, %f294, %f295;
	sub.f32 	%f297, %f281, %f295;
	sub.f32 	%f298, %f285, %f296;
	add.f32 	%f299, %f297, %f298;
	add.f32 	%f300, %f294, %f293;
	add.f32 	%f301, %f288, %f300;
	sub.f32 	%f302, %f301, %f288;
	sub.f32 	%f303, %f300, %f302;
	add.f32 	%f304, %f299, %f303;
	add.f32 	%f331, %f301, %f304;
	sub.f32 	%f305, %f331, %f301;
	sub.f32 	%f330, %f304, %f305;
	add.f32 	%f306, %f286, %f282;
	sub.f32 	%f307, %f306, %f286;
	sub.f32 	%f308, %f306, %f307;
	sub.f32 	%f309, %f282, %f307;
	sub.f32 	%f310, %f286, %f308;
	add.f32 	%f311, %f309, %f310;
	add.f32 	%f312, %f287, %f283;
	sub.f32 	%f313, %f312, %f287;
	sub.f32 	%f314, %f312, %f313;
	sub.f32 	%f315, %f283, %f313;
	sub.f32 	%f316, %f287, %f314;
	add.f32 	%f317, %f315, %f316;
	add.f32 	%f318, %f312, %f311;
	add.f32 	%f319, %f306, %f318;
	sub.f32 	%f320, %f319, %f306;
	sub.f32 	%f321, %f318, %f320;
	add.f32 	%f322, %f317, %f321;
	add.f32 	%f329, %f319, %f322;
	sub.f32 	%f323, %f329, %f319;
	sub.f32 	%f328, %f322, %f323;
	add.s32 	%r58, %r58, 1;
	setp.ne.s32 	%p10, %r58, 10;
	@%p10 bra 	$L__BB1_3;
	cvta.to.global.u64 	%rd12, %rd2;
	add.s64 	%rd14, %rd12, %rd6;
	st.global.v4.f32 	[%rd14], {%f331, %f330, %f329, %f328};
	ret;

}


// ===== COMPILED SASS (sm_100) =====

	.target	sm_100

	.elftype	@"ET_EXEC"


//--------------------- .note.nv.tkinfo           --------------------------
	.section	.note.nv.tkinfo,"",@"SHT_NOTE"
	.sectionflags	@"SHF_NOTE_NV_TKINFO"
	.tkinfo
        /*0018*/ 	.word	0x00000002
        /*0030*/ 	.string	""
        /*0030*/ 	.string	"ptxas"
        /*0030*/ 	.string	"Cuda compilation tools, release 13.0, V13.0.88"
        /*0030*/ 	.string	"Build cuda_13.0.r13.0/compiler.36424714_0"
        /*0030*/ 	.string	"-arch sm_100 -m 64 "



//--------------------- .note.nv.cuinfo           --------------------------
	.section	.note.nv.cuinfo,"",@"SHT_NOTE"
	.sectionflags	@"SHF_NOTE_NV_CUINFO"
        /*0018*/ 	.short	0x0002
        /*001a*/ 	.short	0x0064
        /*001c*/ 	.short	0x0082
	.zero		2


//--------------------- .nv.info                  --------------------------
	.section	.nv.info,"",@"SHT_CUDA_INFO"
	.align	4


	//----- nvinfo : EIATTR_REGCOUNT
	.align		4
        /*0000*/ 	.byte	0x04, 0x2f
        /*0002*/ 	.short	(.L_1 - .L_0)
	.align		4
.L_0:
        /*0004*/ 	.word	index@(_Z11fft_permuteP6float4S0_i)
        /*0008*/ 	.word	0x00000011


	//----- nvinfo : EIATTR_FRAME_SIZE
	.align		4
.L_1:
        /*000c*/ 	.byte	0x04, 0x11
        /*000e*/ 	.short	(.L_3 - .L_2)
	.align		4
.L_2:
        /*0010*/ 	.word	index@(_Z11fft_permuteP6float4S0_i)
        /*0014*/ 	.word	0x00000000


	//----- nvinfo : EIATTR_REGCOUNT
	.align		4
.L_3:
        /*0018*/ 	.byte	0x04, 0x2f
        /*001a*/ 	.short	(.L_5 - .L_4)
	.align		4
.L_4:
        /*001c*/ 	.word	index@(_Z5fft_aP6float4S0_S0_)
        /*0020*/ 	.word	0x00000020


	//----- nvinfo : EIATTR_FRAME_SIZE
	.align		4
.L_5:
        /*0024*/ 	.byte	0x04, 0x11
        /*0026*/ 	.short	(.L_7 - .L_6)
	.align		4
.L_6:
        /*0028*/ 	.word	index@(_Z5fft_aP6float4S0_S0_)
        /*002c*/ 	.word	0x00000000


	//----- nvinfo : EIATTR_MIN_STACK_SIZE
	.align		4
.L_7:
        /*0030*/ 	.byte	0x04, 0x12
        /*0032*/ 	.short	(.L_9 - .L_8)
	.align		4
.L_8:
        /*0034*/ 	.word	index@(_Z5fft_aP6float4S0_S0_)
        /*0038*/ 	.word	0x00000000


	//----- nvinfo : EIATTR_MIN_STACK_SIZE
	.align		4
.L_9:
        /*003c*/ 	.byte	0x04, 0x12
        /*003e*/ 	.short	(.L_11 - .L_10)
	.align		4
.L_10:
        /*0040*/ 	.word	index@(_Z11fft_permuteP6float4S0_i)
        /*0044*/ 	.word	0x00000000
.L_11:


//--------------------- .nv.compat                --------------------------
	.section	.nv.compat,"",@"SHT_CUDA_COMPAT_INFO"
	.align	4
        /*0000*/ 	.byte	0x02, 0x09, 0x00, 0x00, 0x02, 0x02, 0x01, 0x00, 0x02, 0x05, 0x05, 0x00, 0x03, 0x07, 0x01, 0x01
        /*0010*/ 	.byte	0x02, 0x03, 0x00, 0x00, 0x02, 0x06, 0x01, 0x00, 0x04, 0x0b, 0x08, 0x00, 0x09, 0x00, 0x00, 0x00
        /*0020*/ 	.byte	0x00, 0x00, 0x00, 0x00


//--------------------- .nv.info._Z5fft_aP6float4S0_S0_ --------------------------
	.section	.nv.info._Z5fft_aP6float4S0_S0_,"",@"SHT_CUDA_INFO"
	.sectionflags	@""
	.align	4


	//----- nvinfo : EIATTR_CUDA_API_VERSION
	.align		4
        /*0000*/ 	.byte	0x04, 0x37
        /*0002*/ 	.short	(.L_13 - .L_12)
.L_12:
        /*0004*/ 	.word	0x00000082


	//----- nvinfo : EIATTR_KPARAM_INFO
	.align		4
.L_13:
        /*0008*/ 	.byte	0x04, 0x17
        /*000a*/ 	.short	(.L_15 - .L_14)
.L_14:
        /*000c*/ 	.word	0x00000000
        /*0010*/ 	.short	0x0002
        /*0012*/ 	.short	0x0010
        /*0014*/ 	.byte	0x00, 0xf5, 0x21, 0x00


	//----- nvinfo : EIATTR_KPARAM_INFO
	.align		4
.L_15:
        /*0018*/ 	.byte	0x04, 0x17
        /*001a*/ 	.short	(.L_17 - .L_16)
.L_16:
        /*001c*/ 	.word	0x00000000
        /*0020*/ 	.short	0x0001
        /*0022*/ 	.short	0x0008
        /*0024*/ 	.byte	0x00, 0xf5, 0x21, 0x00


	//----- nvinfo : EIATTR_KPARAM_INFO
	.align		4
.L_17:
        /*0028*/ 	.byte	0x04, 0x17
        /*002a*/ 	.short	(.L_19 - .L_18)
.L_18:
        /*002c*/ 	.word	0x00000000
        /*0030*/ 	.short	0x0000
        /*0032*/ 	.short	0x0000
        /*0034*/ 	.byte	0x00, 0xf5, 0x21, 0x00


	//----- nvinfo : EIATTR_SPARSE_MMA_MASK
	.align		4
.L_19:
        /*0038*/ 	.byte	0x03, 0x50
        /*003a*/ 	.short	0x0000


	//----- nvinfo : EIATTR_MAXREG_COUNT
	.align		4
        /*003c*/ 	.byte	0x03, 0x1b
        /*003e*/ 	.short	0x00ff


	//----- nvinfo : EIATTR_NUM_BARRIERS
	.align		4
        /*0040*/ 	.byte	0x02, 0x4c
        /*0042*/ 	.byte	0x01
	.zero		1


	//----- nvinfo : EIATTR_MERCURY_ISA_VERSION
	.align		4
        /*0044*/ 	.byte	0x03, 0x5f
        /*0046*/ 	.short	0x0101


	//----- nvinfo : EIATTR_COOP_GROUP_MASK_REGIDS
	.align		4
        /*0048*/ 	.byte	0x04, 0x29
        /*004a*/ 	.short	(.L_21 - .L_20)


	//   ....[0]....
.L_20:
        /*004c*/ 	.word	0xffffffff


	//   ....[1]....
        /*0050*/ 	.word	0xffffffff


	//   ....[2]....
        /*0054*/ 	.word	0xffffffff


	//   ....[3]....
        /*0058*/ 	.word	0xffffffff


	//   ....[4]....
        /*005c*/ 	.word	0xffffffff


	//   ....[5]....
        /*0060*/ 	.word	0xffffffff


	//   ....[6]....
        /*0064*/ 	.word	0xffffffff


	//   ....[7]....
        /*0068*/ 	.word	0xffffffff


	//----- nvinfo : EIATTR_COOP_GROUP_INSTR_OFFSETS
	.align		4
.L_21:
        /*006c*/ 	.byte	0x04, 0x28
        /*006e*/ 	.short	(.L_23 - .L_22)


	//   ....[0]....
.L_22:
        /*0070*/ 	.word	0x000000e0


	//   ....[1]....
        /*0074*/ 	.word	0x000000f0


	//   ....[2]....
        /*0078*/ 	.word	0x00000100


	//   ....[3]....
        /*007c*/ 	.word	0x00000110


	//   ....[4]....
        /*0080*/ 	.word	0x000008c0


	//   ....[5]....
        /*0084*/ 	.word	0x00000900


	//   ....[6]....
        /*0088*/ 	.word	0x00000930


	//   ....[7]....
        /*008c*/ 	.word	0x00000940


	//----- nvinfo : EIATTR_VRC_CTA_INIT_COUNT
	.align		4
.L_23:
        /*0090*/ 	.byte	0x02, 0x4a
	.zero		1
	.zero		1


	//----- nvinfo : EIATTR_EXIT_INSTR_OFFSETS
	.align		4
        /*0094*/ 	.byte	0x04, 0x1c
        /*0096*/ 	.short	(.L_25 - .L_24)


	//   ....[0]....
.L_24:
        /*0098*/ 	.word	0x00001490


	//----- nvinfo : EIATTR_CBANK_PARAM_SIZE
	.align		4
.L_25:
        /*009c*/ 	.byte	0x03, 0x19
        /*009e*/ 	.short	0x0018


	//----- nvinfo : EIATTR_PARAM_CBANK
	.align		4
        /*00a0*/ 	.byte	0x04, 0x0a
        /*00a2*/ 	.short	(.L_27 - .L_26)
	.align		4
.L_26:
        /*00a4*/ 	.word	index@(.nv.constant0._Z5fft_aP6float4S0_S0_)
        /*00a8*/ 	.short	0x0380
        /*00aa*/ 	.short	0x0018


	//----- nvinfo : EIATTR_SW_WAR
	.align		4
.L_27:
        /*00ac*/ 	.byte	0x04, 0x36
        /*00ae*/ 	.short	(.L_29 - .L_28)
.L_28:
        /*00b0*/ 	.word	0x00000008
.L_29:


//--------------------- .nv.info._Z11fft_permuteP6float4S0_i --------------------------
	.section	.nv.info._Z11fft_permuteP6float4S0_i,"",@"SHT_CUDA_INFO"
	.sectionflags	@""
	.align	4


	//----- nvinfo : EIATTR_CUDA_API_VERSION
	.align		4
        /*0000*/ 	.byte	0x04, 0x37
        /*0002*/ 	.short	(.L_31 - .L_30)
.L_30:
        /*0004*/ 	.word	0x00000082


	//----- nvinfo : EIATTR_KPARAM_INFO
	.align		4
.L_31:
        /*0008*/ 	.byte	0x04, 0x17
        /*000a*/ 	.short	(.L_33 - .L_32)
.L_32:
        /*000c*/ 	.word	0x00000000
        /*0010*/ 	.short	0x0002
        /*0012*/ 	.short	0x0010
        /*0014*/ 	.byte	0x00, 0xf0, 0x11, 0x00


	//----- nvinfo : EIATTR_KPARAM_INFO
	.align		4
.L_33:
        /*0018*/ 	.byte	0x04, 0x17
        /*001a*/ 	.short	(.L_35 - .L_34)
.L_34:
        /*001c*/ 	.word	0x00000000
        /*0020*/ 	.short	0x0001
        /*0022*/ 	.short	0x0008
        /*0024*/ 	.byte	0x00, 0xf5, 0x21, 0x00


	//----- nvinfo : EIATTR_KPARAM_INFO
	.align		4
.L_35:
        /*0028*/ 	.byte	0x04, 0x17
        /*002a*/ 	.short	(.L_37 - .L_36)
.L_36:
        /*002c*/ 	.word	0x00000000
        /*0030*/ 	.short	0x0000
        /*0032*/ 	.short	0x0000
        /*0034*/ 	.byte	0x00, 0xf5, 0x21, 0x00


	//----- nvinfo : EIATTR_SPARSE_MMA_MASK
	.align		4
.L_37:
        /*0038*/ 	.byte	0x03, 0x50
        /*003a*/ 	.short	0x0000


	//----- nvinfo : EIATTR_MAXREG_COUNT
	.align		4
        /*003c*/ 	.byte	0x03, 0x1b
        /*003e*/ 	.short	0x00ff


	//----- nvinfo : EIATTR_NUM_BARRIERS
	.align		4
        /*0040*/ 	.byte	0x02, 0x4c
        /*0042*/ 	.byte	0x01
	.zero		1


	//----- nvinfo : EIATTR_MERCURY_ISA_VERSION
	.align		4
        /*0044*/ 	.byte	0x03, 0x5f
        /*0046*/ 	.short	0x0101


	//----- nvinfo : EIATTR_VRC_CTA_INIT_COUNT
	.align		4
        /*0048*/ 	.byte	0x02, 0x4a
	.zero		1
	.zero		1


	//----- nvinfo : EIATTR_EXIT_INSTR_OFFSETS
	.align		4
        /*004c*/ 	.byte	0x04, 0x1c
        /*004e*/ 	.short	(.L_39 - .L_38)


	//   ....[0]....
.L_38:
        /*0050*/ 	.word	0x000002b0


	//----- nvinfo : EIATTR_CBANK_PARAM_SIZE
	.align		4
.L_39:
        /*0054*/ 	.byte	0x03, 0x19
        /*0056*/ 	.short	0x0014


	//----- nvinfo : EIATTR_PARAM_CBANK
	.align		4
        /*0058*/ 	.byte	0x04, 0x0a
        /*005a*/ 	.short	(.L_41 - .L_40)
	.align		4
.L_40:
        /*005c*/ 	.word	index@(.nv.constant0._Z11fft_permuteP6float4S0_i)
        /*0060*/ 	.short	0x0380
        /*0062*/ 	.short	0x0014


	//----- nvinfo : EIATTR_SW_WAR
	.align		4
.L_41:
        /*0064*/ 	.byte	0x04, 0x36
        /*0066*/ 	.short	(.L_43 - .L_42)
.L_42:
        /*0068*/ 	.word	0x00000008
.L_43:


//--------------------- .nv.callgraph             --------------------------
	.section	.nv.callgraph,"",@"SHT_CUDA_CALLGRAPH"
	.align	4
	.sectionentsize	8
	.align		4
        /*0000*/ 	.word	0x00000000
	.align		4
        /*0004*/ 	.word	0xffffffff
	.align		4
        /*0008*/ 	.word	0x00000000
	.align		4
        /*000c*/ 	.word	0xfffffffe
	.align		4
        /*0010*/ 	.word	0x00000000
	.align		4
        /*0014*/ 	.word	0xfffffffd
	.align		4
        /*0018*/ 	.word	0x00000000
	.align		4
        /*001c*/ 	.word	0xfffffffc


//--------------------- .text._Z5fft_aP6float4S0_S0_ --------------------------
	.section	.text._Z5fft_aP6float4S0_S0_,"ax",@progbits
	.align	128
        .global         _Z5fft_aP6float4S0_S0_
        .type           _Z5fft_aP6float4S0_S0_,@function
        .size           _Z5fft_aP6float4S0_S0_,(.L_x_4 - _Z5fft_aP6float4S0_S0_)
        .other          _Z5fft_aP6float4S0_S0_,@"STO_CUDA_ENTRY STV_DEFAULT"
_Z5fft_aP6float4S0_S0_:
.text._Z5fft_aP6float4S0_S0_:
[----:B------:R-:W-:Y:S01]  /*0000*/  LDC R1, c[0x0][0x37c] ;  /* 0x0000df00ff017b82 */ /* 0x000fe20000000800 */
[----:B------:R-:W0:Y:S07]  /*0010*/  S2R R8, SR_TID.X ;  /* 0x0000000000087919 */ /* 0x000e2e0000002100 */
[----:B------:R-:W0:Y:S01]  /*0020*/  S2UR UR4, SR_CTAID.X ;  /* 0x00000000000479c3 */ /* 0x000e220000002500 */
[----:B------:R-:W1:Y:S07]  /*0030*/  LDCU.64 UR8, c[0x0][0x358] ;  /* 0x00006b00ff0877ac */ /* 0x000e6e0008000a00 */
[----:B------:R-:W0:Y:S08]  /*0040*/  LDC R3, c[0x0][0x360] ;  /* 0x0000d800ff037b82 */ /* 0x000e300000000800 */
[----:B------:R-:W2:Y:S01]  /*0050*/  LDC.64 R4, c[0x0][0x380] ;  /* 0x0000e000ff047b82 */ /* 0x000ea20000000a00 */
[----:B0-----:R-:W-:-:S04]  /*0060*/  IMAD R0, R3, UR4, R8 ;  /* 0x0000000403007c24 */ /* 0x001fc8000f8e0208 */
[----:B--2---:R-:W-:-:S06]  /*0070*/  IMAD.WIDE.U32 R4, R0, 0x10, R4 ;  /* 0x0000001000047825 */ /* 0x004fcc00078e0004 */
[----:B-1----:R-:W2:Y:S01]  /*0080*/  LDG.E.128 R4, desc[UR8][R4.64] ;  /* 0x0000000804047981 */ /* 0x002ea2000c1e1d00 */
[----:B------:R-:W-:Y:S01]  /*0090*/  SHF.L.U32 R2, R8, 0x1, RZ ;  /* 0x0000000108027819 */ /* 0x000fe200000006ff */
[----:B------:R-:W-:-:S03]  /*00a0*/  UMOV UR4, 0x1 ;  /* 0x0000000100047882 */ /* 0x000fc60000000000 */
[----:B------:R-:W-:-:S04]  /*00b0*/  LOP3.LUT R2, R2, 0x2, RZ, 0xc0, !PT ;  /* 0x0000000202027812 */ /* 0x000fc800078ec0ff */
[----:B------:R-:W-:-:S04]  /*00c0*/  IADD3 R2, PT, PT, -R2, 0x1, RZ ;  /* 0x0000000102027810 */ /* 0x000fc80007ffe1ff */
[----:B------:R-:W-:Y:S01]  /*00d0*/  I2FP.F32.S32 R9, R2 ;  /* 0x0000000200097245 */ /* 0x000fe20000201400 */
[----:B--2---:R-:W0:Y:S04]  /*00e0*/  SHFL.BFLY PT, R11, R4, 0x1, 0x1f ;  /* 0x0c201f00040b7f89 */ /* 0x004e2800000e0000 */
[----:B------:R-:W1:Y:S04]  /*00f0*/  SHFL.BFLY PT, R13, R6, 0x1, 0x1f ;  /* 0x0c201f00060d7f89 */ /* 0x000e6800000e0000 */
[----:B------:R-:W2:Y:S04]  /*0100*/  SHFL.BFLY PT, R10, R5, 0x1, 0x1f ;  /* 0x0c201f00050a7f89 */ /* 0x000ea800000e0000 */
[----:B------:R-:W3:Y:S01]  /*0110*/  SHFL.BFLY PT, R12, R7, 0x1, 0x1f ;  /* 0x0c201f00070c7f89 */ /* 0x000ee200000e0000 */
[-C--:B0-----:R-:W-:Y:S01]  /*0120*/  FFMA R3, R4, R9.reuse, R11 ;  /* 0x0000000904037223 */ /* 0x081fe2000000000b */
[----:B-1----:R-:W-:-:S03]  /*0130*/  FFMA R2, R6, R9, R13 ;  /* 0x0000000906027223 */ /* 0x002fc6000000000d */
[----:B------:R-:W-:Y:S01]  /*0140*/  FADD R15, -R11, R3 ;  /* 0x000000030b0f7221 */ /* 0x000fe20000000100 */
[----:B------:R-:W-:-:S03]  /*0150*/  FADD R17, -R13, R2 ;  /* 0x000000020d117221 */ /* 0x000fc60000000100 */
[-CC-:B------:R-:W-:Y:S01]  /*0160*/  FFMA R14, R4, R9.reuse, -R15.reuse ;  /* 0x00000009040e7223 */ /* 0x180fe2000000080f */
[----:B------:R-:W-:Y:S01]  /*0170*/  FADD R4, R3, -R15 ;  /* 0x8000000f03047221 */ /* 0x000fe20000000000 */
[--C-:B------:R-:W-:Y:S01]  /*0180*/  FADD R16, R2, -R17.reuse ;  /* 0x8000001102107221 */ /* 0x100fe20000000000 */
[-C--:B------:R-:W-:Y:S01]  /*0190*/  FFMA R17, R6, R9.reuse, -R17 ;  /* 0x0000000906117223 */ /* 0x080fe20000000811 */
[-C--:B--2---:R-:W-:Y:S01]  /*01a0*/  FFMA R6, R5, R9.reuse, R10 ;  /* 0x0000000905067223 */ /* 0x084fe2000000000a */
[----:B------:R-:W-:Y:S01]  /*01b0*/  FADD R11, R11, -R4 ;  /* 0x800000040b0b7221 */ /* 0x000fe20000000000 */
[-C--:B---3--:R-:W-:Y:S01]  /*01c0*/  FFMA R15, R7, R9.reuse, R12 ;  /* 0x00000009070f7223 */ /* 0x088fe2000000000c */
[----:B------:R-:W-:Y:S01]  /*01d0*/  FADD R16, R13, -R16 ;  /* 0x800000100d107221 */ /* 0x000fe20000000000 */
[----:B------:R-:W-:Y:S01]  /*01e0*/  FADD R4, -R10, R6 ;  /* 0x000000060a047221 */ /* 0x000fe20000000100 */
[----:B------:R-:W-:Y:S01]  /*01f0*/  FADD R11, R14, R11 ;  /* 0x0000000b0e0b7221 */ /* 0x000fe20000000000 */
[--C-:B------:R-:W-:Y:S01]  /*0200*/  FADD R14, -R12, R15.reuse ;  /* 0x0000000f0c0e7221 */ /* 0x100fe20000000100 */
[----:B------:R-:W-:Y:S01]  /*0210*/  FADD R16, R17, R16 ;  /* 0x0000001011107221 */ /* 0x000fe20000000000 */
[-CC-:B------:R-:W-:Y:S01]  /*0220*/  FFMA R13, R5, R9.reuse, -R4.reuse ;  /* 0x00000009050d7223 */ /* 0x180fe20000000804 */
[----:B------:R-:W-:Y:S01]  /*0230*/  FADD R5, R6, -R4 ;  /* 0x8000000406057221 */ /* 0x000fe20000000000 */
[----:B------:R-:W-:Y:S01]  /*0240*/  FADD R6, R11, R6 ;  /* 0x000000060b067221 */ /* 0x000fe20000000000 */
[--C-:B------:R-:W-:Y:S01]  /*0250*/  FFMA R9, R7, R9, -R14.reuse ;  /* 0x0000000907097223 */ /* 0x100fe2000000080e */
[----:B------:R-:W-:Y:S01]  /*0260*/  FADD R11, R16, R15 ;  /* 0x0000000f100b7221 */ /* 0x000fe20000000000 */
[----:B------:R-:W-:Y:S01]  /*0270*/  FADD R15, R15, -R14 ;  /* 0x8000000e0f0f7221 */ /* 0x000fe20000000000 */
[C---:B------:R-:W-:Y:S01]  /*0280*/  FADD R7, R3.reuse, R6 ;  /* 0x0000000603077221 */ /* 0x040fe20000000000 */
[----:B------:R-:W-:Y:S01]  /*0290*/  FADD R10, R10, -R5 ;  /* 0x800000050a0a7221 */ /* 0x000fe20000000000 */
[----:B------:R-:W-:Y:S01]  /*02a0*/  FADD R17, R2, R11 ;  /* 0x0000000b02117221 */ /* 0x000fe20000000000 */
[----:B------:R-:W-:Y:S01]  /*02b0*/  FADD R12, R12, -R15 ;  /* 0x8000000f0c0c7221 */ /* 0x000fe20000000000 */
[----:B------:R-:W-:Y:S01]  /*02c0*/  FADD R3, -R3, R7 ;  /* 0x0000000703037221 */ /* 0x000fe20000000100 */
[----:B------:R-:W-:Y:S01]  /*02d0*/  FADD R10, R13, R10 ;  /* 0x0000000a0d0a7221 */ /* 0x000fe20000000000 */
[----:B------:R-:W-:Y:S01]  /*02e0*/  FADD R4, -R2, R17 ;  /* 0x0000001102047221 */ /* 0x000fe20000000100 */
[----:B------:R-:W-:Y:S01]  /*02f0*/  FADD R9, R9, R12 ;  /* 0x0000000c09097221 */ /* 0x000fe20000000000 */
[----:B------:R-:W-:-:S02]  /*0300*/  FADD R5, R6, -R3 ;  /* 0x8000000306057221 */ /* 0x000fc40000000000 */
[----:B------:R-:W0:Y:S01]  /*0310*/  LDC.64 R2, c[0x0][0x390] ;  /* 0x0000e400ff027b82 */ /* 0x000e220000000a00 */
[----:B------:R-:W-:Y:S01]  /*0320*/  FADD R4, R11, -R4 ;  /* 0x800000040b047221 */ /* 0x000fe20000000000 */
[----:B------:R-:W-:-:S03]  /*0330*/  FADD R10, R10, R5 ;  /* 0x000000050a0a7221 */ /* 0x000fc60000000000 */
[----:B------:R-:W-:Y:S01]  /*0340*/  FADD R12, R9, R4 ;  /* 0x00000004090c7221 */ /* 0x000fe20000000000 */
[----:B------:R-:W-:-:S03]  /*0350*/  FADD R4, R7, R10 ;  /* 0x0000000a07047221 */ /* 0x000fc60000000000 */
[----:B------:R-:W-:Y:S01]  /*0360*/  FADD R6, R17, R12 ;  /* 0x0000000c11067221 */ /* 0x000fe20000000000 */
[----:B------:R-:W-:-:S03]  /*0370*/  FADD R5, -R7, R4 ;  /* 0x0000000407057221 */ /* 0x000fc60000000100 */
[----:B------:R-:W-:Y:S01]  /*0380*/  FADD R7, -R17, R6 ;  /* 0x0000000611077221 */ /* 0x000fe20000000100 */
[----:B------:R-:W-:-:S03]  /*0390*/  FADD R5, R10, -R5 ;  /* 0x800000050a057221 */ /* 0x000fc60000000000 */
[----:B------:R-:W-:-:S07]  /*03a0*/  FADD R7, R12, -R7 ;  /* 0x800000070c077221 */ /* 0x000fce0000000000 */
.L_x_0:
[----:B------:R-:W-:Y:S02]  /*03b0*/  UMOV UR10, 0x2 ;  /* 0x00000002000a7882 */ /* 0x000fe40000000000 */
[----:B------:R-:W-:-:S04]  /*03c0*/  USHF.L.U32 UR5, UR10, UR4, URZ ;  /* 0x000000040a057299 */ /* 0x000fc800080006ff */
[----:B------:R-:W-:-:S06]  /*03d0*/  UIADD3 UR6, UPT, UPT, UR5, -0x1, URZ ;  /* 0xffffffff05067890 */ /* 0x000fcc000fffe0ff */
[----:B------:R-:W-:-:S04]  /*03e0*/  LOP3.LUT R9, R8, UR6, RZ, 0xc0, !PT ;  /* 0x0000000608097c12 */ /* 0x000fc8000f8ec0ff */
[----:B------:R-:W-:-:S05]  /*03f0*/  IADD3 R13, PT, PT, R9, UR5, RZ ;  /* 0x00000005090d7c10 */ /* 0x000fca000fffe0ff */
[----:B0-----:R-:W-:-:S06]  /*0400*/  IMAD.WIDE.U32 R12, R13, 0x10, R2 ;  /* 0x000000100d0c7825 */ /* 0x001fcc00078e0002 */
[----:B------:R-:W2:Y:S01]  /*0410*/  LDG.E.128 R12, desc[UR8][R12.64] ;  /* 0x000000080c0c7981 */ /* 0x000ea2000c1e1d00 */
[----:B------:R-:W-:Y:S01]  /*0420*/  SHF.R.U32.HI R9, RZ, UR4, R9 ;  /* 0x00000004ff097c19 */ /* 0x000fe20008011609 */
[----:B--2---:R-:W-:Y:S01]  /*0430*/  FMUL R21, R12, R4 ;  /* 0x000000040c157220 */ /* 0x004fe20000400000 */
[C---:B------:R-:W-:Y:S01]  /*0440*/  FMUL R19, R14.reuse, R6 ;  /* 0x000000060e137220 */ /* 0x040fe20000400000 */
[----:B------:R-:W-:Y:S01]  /*0450*/  FMUL R17, R14, R4 ;  /* 0x000000040e117220 */ /* 0x000fe20000400000 */
[C---:B------:R-:W-:Y:S01]  /*0460*/  FMUL R11, R12.reuse, R6 ;  /* 0x000000060c0b7220 */ /* 0x040fe20000400000 */
[----:B------:R-:W-:Y:S01]  /*0470*/  FFMA R10, R12, R4, -R21 ;  /* 0x000000040c0a7223 */ /* 0x000fe20000000815 */
[C---:B------:R-:W-:Y:S01]  /*0480*/  FFMA R16, R14.reuse, R6, -R19 ;  /* 0x000000060e107223 */ /* 0x040fe20000000813 */
[----:B------:R-:W-:Y:S01]  /*0490*/  FFMA R18, R14, R4, -R17 ;  /* 0x000000040e127223 */ /* 0x000fe20000000811 */
[C---:B------:R-:W-:Y:S01]  /*04a0*/  FFMA R20, R12.reuse, R6, -R11 ;  /* 0x000000060c147223 */ /* 0x040fe2000000080b */
[----:B------:R-:W-:Y:S01]  /*04b0*/  FFMA R23, R13, R5, R10 ;  /* 0x000000050d177223 */ /* 0x000fe2000000000a */
[C---:B------:R-:W-:Y:S01]  /*04c0*/  FFMA R10, R15.reuse, R7, R16 ;  /* 0x000000070f0a7223 */ /* 0x040fe20000000010 */
[----:B------:R-:W-:Y:S01]  /*04d0*/  FFMA R25, R15, R5, R18 ;  /* 0x000000050f197223 */ /* 0x000fe20000000012 */
[C---:B------:R-:W-:Y:S01]  /*04e0*/  FFMA R27, R13.reuse, R7, R20 ;  /* 0x000000070d1b7223 */ /* 0x040fe20000000014 */
[----:B------:R-:W-:Y:S01]  /*04f0*/  FFMA R16, R12, R5, R23 ;  /* 0x000000050c107223 */ /* 0x000fe20000000017 */
[C---:B------:R-:W-:Y:S01]  /*0500*/  FFMA R23, R14.reuse, R7, R10 ;  /* 0x000000070e177223 */ /* 0x040fe2000000000a */
[----:B------:R-:W-:Y:S01]  /*0510*/  FFMA R14, R14, R5, R25 ;  /* 0x000000050e0e7223 */ /* 0x000fe20000000019 */
[----:B------:R-:W-:Y:S01]  /*0520*/  FFMA R12, R12, R7, R27 ;  /* 0x000000070c0c7223 */ /* 0x000fe2000000001b */
[----:B------:R-:W-:Y:S01]  /*0530*/  FFMA R16, R13, R4, R16 ;  /* 0x000000040d107223 */ /* 0x000fe20000000010 */
[C---:B------:R-:W-:Y:S01]  /*0540*/  FFMA R18, R15.reuse, R6, R23 ;  /* 0x000000060f127223 */ /* 0x040fe20000000017 */
[----:B------:R-:W-:Y:S01]  /*0550*/  FFMA R14, R15, R4, R14 ;  /* 0x000000040f0e7223 */ /* 0x000fe2000000000e */
[----:B------:R-:W-:Y:S01]  /*0560*/  FFMA R22, R13, R6, R12 ;  /* 0x000000060d167223 */ /* 0x000fe2000000000c */
[----:B------:R-:W-:Y:S01]  /*0570*/  FADD R10, R21, R16 ;  /* 0x00000010150a7221 */ /* 0x000fe20000000000 */
[----:B------:R-:W-:Y:S01]  /*0580*/  FADD R5, R19, R18 ;  /* 0x0000001213057221 */ /* 0x000fe20000000000 */
[----:B------:R-:W-:Y:S01]  /*0590*/  FADD R20, R17, R14 ;  /* 0x0000000e11147221 */ /* 0x000fe20000000000 */
[----:B------:R-:W-:Y:S01]  /*05a0*/  FADD R13, R11, R22 ;  /* 0x000000160b0d7221 */ /* 0x000fe20000000000 */
[----:B------:R-:W-:Y:S01]  /*05b0*/  FADD R21, -R21, R10 ;  /* 0x0000000a15157221 */ /* 0x000fe20000000100 */
[----:B------:R-:W-:Y:S01]  /*05c0*/  FADD R4, R10, -R5 ;  /* 0x800000050a047221 */ /* 0x000fe20000000000 */
[----:B------:R-:W-:Y:S01]  /*05d0*/  FADD R17, -R17, R20 ;  /* 0x0000001411117221 */ /* 0x000fe20000000100 */
[----:B------:R-:W-:Y:S01]  /*05e0*/  FADD R6, R20, R13 ;  /* 0x0000000d14067221 */ /* 0x000fe20000000000 */
[----:B------:R-:W-:Y:S01]  /*05f0*/  FADD R7, -R19, R5 ;  /* 0x0000000513077221 */ /* 0x000fe20000000100 */
[----:B------:R-:W-:Y:S01]  /*0600*/  FADD R15, R5, R4 ;  /* 0x00000004050f7221 */ /* 0x000fe20000000000 */
[----:B------:R-:W-:Y:S01]  /*0610*/  FADD R14, R14, -R17 ;  /* 0x800000110e0e7221 */ /* 0x000fe20000000000 */
[----:B------:R-:W-:Y:S01]  /*0620*/  FADD R17, -R13, R6 ;  /* 0x000000060d117221 */ /* 0x000fe20000000100 */
[----:B------:R-:W-:Y:S01]  /*0630*/  FADD R12, R16, -R21 ;  /* 0x80000015100c7221 */ /* 0x000fe20000000000 */
[----:B------:R-:W-:Y:S01]  /*0640*/  FADD R7, R18, -R7 ;  /* 0x8000000712077221 */ /* 0x000fe20000000000 */
[----:B------:R-:W-:Y:S01]  /*0650*/  FADD R16, R4, -R15 ;  /* 0x8000000f04107221 */ /* 0x000fe20000000000 */
[----:B------:R-:W-:Y:S01]  /*0660*/  FADD R11, -R11, R13 ;  /* 0x0000000d0b0b7221 */ /* 0x000fe20000000100 */
[----:B------:R-:W-:Y:S01]  /*0670*/  FADD R18, R6, -R17 ;  /* 0x8000001106127221 */ /* 0x000fe20000000000 */
[----:B------:R-:W-:Y:S01]  /*0680*/  FADD R10, R10, -R15 ;  /* 0x8000000f0a0a7221 */ /* 0x000fe20000000000 */
[----:B------:R-:W-:Y:S01]  /*0690*/  FADD R5, -R5, -R16 ;  /* 0x8000001005057221 */ /* 0x000fe20000000100 */
[----:B------:R-:W-:Y:S01]  /*06a0*/  FADD R11, R22, -R11 ;  /* 0x8000000b160b7221 */ /* 0x000fe20000000000 */
[----:B------:R-:W-:Y:S01]  /*06b0*/  FADD R17, R20, -R17 ;  /* 0x8000001114117221 */ /* 0x000fe20000000000 */
[----:B------:R-:W-:Y:S01]  /*06c0*/  FADD R18, R13, -R18 ;  /* 0x800000120d127221 */ /* 0x000fe20000000000 */
[----:B------:R-:W-:Y:S01]  /*06d0*/  FADD R16, R12, -R7 ;  /* 0x800000070c107221 */ /* 0x000fe20000000000 */
[----:B------:R-:W-:Y:S01]  /*06e0*/  FADD R5, R10, R5 ;  /* 0x000000050a057221 */ /* 0x000fe20000000000 */
[----:B------:R-:W-:Y:S01]  /*06f0*/  FADD R20, R14, R11 ;  /* 0x0000000b0e147221 */ /* 0x000fe20000000000 */
[----:B------:R-:W-:Y:S01]  /*0700*/  FADD R17, R17, R18 ;  /* 0x0000001211117221 */ /* 0x000fe20000000000 */
[--C-:B------:R-:W-:Y:S01]  /*0710*/  FADD R13, R7, R16.reuse ;  /* 0x00000010070d7221 */ /* 0x100fe20000000000 */
[----:B------:R-:W-:Y:S01]  /*0720*/  FADD R15, R5, R16 ;  /* 0x00000010050f7221 */ /* 0x000fe20000000000 */
[--C-:B------:R-:W-:Y:S01]  /*0730*/  FADD R19, -R11, R20.reuse ;  /* 0x000000140b137221 */ /* 0x100fe20000000100 */
[----:B------:R-:W-:Y:S01]  /*0740*/  FADD R17, R17, R20 ;  /* 0x0000001411117221 */ /* 0x000fe20000000000 */
[--C-:B------:R-:W-:Y:S01]  /*0750*/  FADD R16, R16, -R13.reuse ;  /* 0x8000000d10107221 */ /* 0x100fe20000000000 */
[----:B------:R-:W-:Y:S01]  /*0760*/  FADD R12, R12, -R13 ;  /* 0x8000000d0c0c7221 */ /* 0x000fe20000000000 */
[----:B------:R-:W-:Y:S01]  /*0770*/  FADD R5, R4, R15 ;  /* 0x0000000f04057221 */ /* 0x000fe20000000000 */
[----:B------:R-:W-:Y:S01]  /*0780*/  FADD R20, R20, -R19 ;  /* 0x8000001314147221 */ /* 0x000fe20000000000 */
[----:B------:R-:W-:Y:S01]  /*0790*/  FADD R13, R6, R17 ;  /* 0x00000011060d7221 */ /* 0x000fe20000000000 */
[----:B------:R-:W-:Y:S01]  /*07a0*/  FADD R7, -R7, -R16 ;  /* 0x8000001007077221 */ /* 0x000fe20000000100 */
[----:B------:R-:W-:Y:S01]  /*07b0*/  FADD R4, -R4, R5 ;  /* 0x0000000504047221 */ /* 0x000fe20000000100 */
[----:B------:R-:W-:Y:S01]  /*07c0*/  FADD R14, R14, -R19 ;  /* 0x800000130e0e7221 */ /* 0x000fe20000000000 */
[----:B------:R-:W-:Y:S01]  /*07d0*/  FADD R11, R11, -R20 ;  /* 0x800000140b0b7221 */ /* 0x000fe20000000000 */
[----:B------:R-:W-:Y:S01]  /*07e0*/  FADD R6, -R6, R13 ;  /* 0x0000000d06067221 */ /* 0x000fe20000000100 */
[----:B------:R-:W-:-:S02]  /*07f0*/  HFMA2 R10, -RZ, RZ, 0, 5.9604644775390625e-08 ;  /* 0x00000001ff0a7431 */ /* 0x000fc400000001ff */
[----:B------:R-:W-:Y:S01]  /*0800*/  FADD R7, R12, R7 ;  /* 0x000000070c077221 */ /* 0x000fe20000000000 */
[----:B------:R-:W-:Y:S01]  /*0810*/  FADD R4, R15, -R4 ;  /* 0x800000040f047221 */ /* 0x000fe20000000000 */
[----:B------:R-:W-:Y:S01]  /*0820*/  FADD R11, R14, R11 ;  /* 0x0000000b0e0b7221 */ /* 0x000fe20000000000 */
[----:B------:R-:W-:Y:S02]  /*0830*/  FADD R6, R17, -R6 ;  /* 0x8000000611067221 */ /* 0x000fe40000000000 */
[----:B------:R-:W-:Y:S02]  /*0840*/  FADD R12, R7, R4 ;  /* 0x00000004070c7221 */ /* 0x000fe40000000000 */
[----:B------:R-:W-:Y:S01]  /*0850*/  FADD R14, R11, R6 ;  /* 0x000000060b0e7221 */ /* 0x000fe20000000000 */
[----:B------:R-:W-:Y:S01]  /*0860*/  SHF.L.U32 R17, R10, UR4, RZ ;  /* 0x000000040a117c19 */ /* 0x000fe200080006ff */
[----:B------:R-:W-:Y:S02]  /*0870*/  FADD R16, R5, R12 ;  /* 0x0000000c05107221 */ /* 0x000fe40000000000 */
[----:B------:R-:W-:Y:S01]  /*0880*/  FADD R11, R13, R14 ;  /* 0x0000000e0d0b7221 */ /* 0x000fe20000000000 */
[----:B------:R-:W-:Y:S01]  /*0890*/  IMAD R9, R9, -0x2, R10 ;  /* 0xfffffffe09097824 */ /* 0x000fe200078e020a */
[----:B------:R-:W-:Y:S01]  /*08a0*/  UIADD3 UR4, UPT, UPT, UR4, 0x1, URZ ;  /* 0x0000000104047890 */ /* 0x000fe2000fffe0ff */
[----:B------:R-:W-:Y:S01]  /*08b0*/  FADD R5, -R5, R16 ;  /* 0x0000001005057221 */ /* 0x000fe20000000100 */
[----:B------:R-:W0:Y:S01]  /*08c0*/  SHFL.BFLY PT, R6, R16, R17, 0x1f ;  /* 0x0c001f1110067589 */ /* 0x000e2200000e0000 */
[----:B------:R-:W-:Y:S01]  /*08d0*/  FADD R13, -R13, R11 ;  /* 0x0000000b0d0d7221 */ /* 0x000fe20000000100 */
[----:B------:R-:W-:Y:S01]  /*08e0*/  I2FP.F32.S32 R15, R9 ;  /* 0x00000009000f7245 */ /* 0x000fe20000201400 */
[----:B------:R-:W-:Y:S01]  /*08f0*/  FADD R12, R12, -R5 ;  /* 0x800000050c0c7221 */ /* 0x000fe20000000000 */
[----:B------:R-:W1:Y:S01]  /*0900*/  SHFL.BFLY PT, R4, R11, R17, 0x1f ;  /* 0x0c001f110b047589 */ /* 0x000e6200000e0000 */
[----:B------:R-:W-:Y:S01]  /*0910*/  FADD R14, R14, -R13 ;  /* 0x8000000d0e0e7221 */ /* 0x000fe20000000000 */
[----:B------:R-:W-:-:S02]  /*0920*/  UISETP.NE.AND UP0, UPT, UR4, 0x5, UPT ;  /* 0x000000050400788c */ /* 0x000fc4000bf05270 */
[----:B------:R-:W2:Y:S04]  /*0930*/  SHFL.BFLY PT, R5, R12, R17, 0x1f ;  /* 0x0c001f110c057589 */ /* 0x000ea800000e0000 */
[----:B------:R-:W3:Y:S01]  /*0940*/  SHFL.BFLY PT, R7, R14, R17, 0x1f ;  /* 0x0c001f110e077589 */ /* 0x000ee200000e0000 */
[-C--:B0-----:R-:W-:Y:S01]  /*0950*/  FFMA R13, R16, R15.reuse, R6 ;  /* 0x0000000f100d7223 */ /* 0x081fe20000000006 */
[----:B-1----:R-:W-:-:S03]  /*0960*/  FFMA R9, R11, R15, R4 ;  /* 0x0000000f0b097223 */ /* 0x002fc60000000004 */
[----:B------:R-:W-:Y:S01]  /*0970*/  FADD R19, -R6, R13 ;  /* 0x0000000d06137221 */ /* 0x000fe20000000100 */
[----:B------:R-:W-:-:S03]  /*0980*/  FADD R18, -R4, R9 ;  /* 0x0000000904127221 */ /* 0x000fc60000000100 */
[-CC-:B------:R-:W-:Y:S01]  /*0990*/  FFMA R16, R16, R15.reuse, -R19.reuse ;  /* 0x0000000f10107223 */ /* 0x180fe20000000813 */
[----:B------:R-:W-:Y:S01]  /*09a0*/  FADD R19, R13, -R19 ;  /* 0x800000130d137221 */ /* 0x000fe20000000000 */
[--C-:B------:R-:W-:Y:S01]  /*09b0*/  FADD R21, R9, -R18.reuse ;  /* 0x8000001209157221 */ /* 0x100fe20000000000 */
[-C--:B------:R-:W-:Y:S02]  /*09c0*/  FFMA R18, R11, R15.reuse, -R18 ;  /* 0x0000000f0b127223 */ /* 0x080fe40000000812 */
[----:B------:R-:W-:Y:S01]  /*09d0*/  FADD R19, R6, -R19 ;  /* 0x8000001306137221 */ /* 0x000fe20000000000 */
[-C--:B--2---:R-:W-:Y:S01]  /*09e0*/  FFMA R11, R12, R15.reuse, R5 ;  /* 0x0000000f0c0b7223 */ /* 0x084fe20000000005 */
[----:B------:R-:W-:Y:S01]  /*09f0*/  FADD R21, R4, -R21 ;  /* 0x8000001504157221 */ /* 0x000fe20000000000 */
[-C--:B---3--:R-:W-:Y:S01]  /*0a00*/  FFMA R6, R14, R15.reuse, R7 ;  /* 0x0000000f0e067223 */ /* 0x088fe20000000007 */
[----:B------:R-:W-:Y:S01]  /*0a10*/  FADD R16, R16, R19 ;  /* 0x0000001310107221 */ /* 0x000fe20000000000 */
[----:B------:R-:W-:Y:S01]  /*0a20*/  FADD R17, -R5, R11 ;  /* 0x0000000b05117221 */ /* 0x000fe20000000100 */
[----:B------:R-:W-:Y:S01]  /*0a30*/  FADD R18, R18, R21 ;  /* 0x0000001512127221 */ /* 0x000fe20000000000 */
[--C-:B------:R-:W-:Y:S01]  /*0a40*/  FADD R19, -R7, R6.reuse ;  /* 0x0000000607137221 */ /* 0x100fe20000000100 */
[----:B------:R-:W-:Y:S01]  /*0a50*/  FADD R16, R16, R11 ;  /* 0x0000000b10107221 */ /* 0x000fe20000000000 */
[-CC-:B------:R-:W-:Y:S01]  /*0a60*/  FFMA R12, R12, R15.reuse, -R17.reuse ;  /* 0x0000000f0c0c7223 */ /* 0x180fe20000000811 */
[----:B------:R-:W-:Y:S01]  /*0a70*/  FADD R18, R18, R6 ;  /* 0x0000000612127221 */ /* 0x000fe20000000000 */
[----:B------:R-:W-:Y:S01]  /*0a80*/  FADD R4, R11, -R17 ;  /* 0x800000110b047221 */ /* 0x000fe20000000000 */
[--C-:B------:R-:W-:Y:S01]  /*0a90*/  FFMA R15, R14, R15, -R19.reuse ;  /* 0x0000000f0e0f7223 */ /* 0x100fe20000000813 */
[----:B------:R-:W-:Y:S01]  /*0aa0*/  FADD R6, R6, -R19 ;  /* 0x8000001306067221 */ /* 0x000fe20000000000 */
[----:B------:R-:W-:Y:S01]  /*0ab0*/  FADD R14, R13, R16 ;  /* 0x000000100d0e7221 */ /* 0x000fe20000000000 */
[----:B------:R-:W-:Y:S01]  /*0ac0*/  FADD R11, R9, R18 ;  /* 0x00000012090b7221 */ /* 0x000fe20000000000 */
[----:B------:R-:W-:Y:S01]  /*0ad0*/  FADD R5, R5, -R4 ;  /* 0x8000000405057221 */ /* 0x000fe20000000000 */
[----:B------:R-:W-:Y:S01]  /*0ae0*/  FADD R6, R7, -R6 ;  /* 0x8000000607067221 */ /* 0x000fe20000000000 */
[----:B------:R-:W-:Y:S01]  /*0af0*/  FADD R13, -R13, R14 ;  /* 0x0000000e0d0d7221 */ /* 0x000fe20000000100 */
[----:B------:R-:W-:Y:S01]  /*0b00*/  FADD R9, -R9, R11 ;  /* 0x0000000b09097221 */ /* 0x000fe20000000100 */
[----:B------:R-:W-:Y:S01]  /*0b10*/  FADD R5, R12, R5 ;  /* 0x000000050c057221 */ /* 0x000fe20000000000 */
[----:B------:R-:W-:Y:S01]  /*0b20*/  FADD R6, R15, R6 ;  /* 0x000000060f067221 */ /* 0x000fe20000000000 */
[----:B------:R-:W-:Y:S01]  /*0b30*/  FADD R16, R16, -R13 ;  /* 0x8000000d10107221 */ /* 0x000fe20000000000 */
[----:B------:R-:W-:-:S03]  /*0b40*/  FADD R9, R18, -R9 ;  /* 0x8000000912097221 */ /* 0x000fc60000000000 */
[----:B------:R-:W-:Y:S01]  /*0b50*/  FADD R5, R5, R16 ;  /* 0x0000001005057221 */ /* 0x000fe20000000000 */
[----:B------:R-:W-:-:S03]  /*0b60*/  FADD R12, R6, R9 ;  /* 0x00000009060c7221 */ /* 0x000fc60000000000 */
[----:B------:R-:W-:Y:S01]  /*0b70*/  FADD R4, R14, R5 ;  /* 0x000000050e047221 */ /* 0x000fe20000000000 */
[----:B------:R-:W-:-:S03]  /*0b80*/  FADD R6, R11, R12 ;  /* 0x0000000c0b067221 */ /* 0x000fc60000000000 */
[----:B------:R-:W-:Y:S01]  /*0b90*/  FADD R14, -R14, R4 ;  /* 0x000000040e0e7221 */ /* 0x000fe20000000100 */
[----:B------:R-:W-:-:S03]  /*0ba0*/  FADD R7, -R11, R6 ;  /* 0x000000060b077221 */ /* 0x000fc60000000100 */
[----:B------:R-:W-:Y:S01]  /*0bb0*/  FADD R5, R5, -R14 ;  /* 0x8000000e05057221 */ /* 0x000fe20000000000 */
[----:B------:R-:W-:Y:S01]  /*0bc0*/  FADD R7, R12, -R7 ;  /* 0x800000070c077221 */ /* 0x000fe20000000000 */
[----:B------:R-:W-:Y:S06]  /*0bd0*/  BRA.U UP0, `(.L_x_0) ;  /* 0xfffffff500f47547 */ /* 0x000fec000b83ffff */
[----:B------:R-:W0:Y:S01]  /*0be0*/  S2UR UR5, SR_CgaCtaId ;  /* 0x00000000000579c3 */ /* 0x000e220000008800 */
[----:B------:R-:W-:Y:S02]  /*0bf0*/  UMOV UR4, 0x400 ;  /* 0x0000040000047882 */ /* 0x000fe40000000000 */
[----:B0-----:R-:W-:-:S03]  /*0c00*/  ULEA UR4, UR5, UR4, 0x18 ;  /* 0x0000000405047291 */ /* 0x001fc6000f8ec0ff */
[----:B------:R-:W-:-:S03]  /*0c10*/  UMOV UR5, 0x5 ;  /* 0x0000000500057882 */ /* 0x000fc60000000000 */
[----:B------:R-:W-:-:S07]  /*0c20*/  LEA R11, R8, UR4, 0x4 ;  /* 0x00000004080b7c11 */ /* 0x000fce000f8e20ff */
.L_x_1:
[----:B------:R-:W-:Y:S01]  /*0c30*/  USHF.L.U32 UR6, UR10, UR5, URZ ;  /* 0x000000050a067299 */ /* 0x000fe200080006ff */
[----:B------:R-:W-:Y:S03]  /*0c40*/  BAR.SYNC.DEFER_BLOCKING 0x0 ;  /* 0x0000000000007b1d */ /* 0x000fe60000010000 */
[----:B------:R-:W-:-:S06]  /*0c50*/  UIADD3 UR7, UPT, UPT, UR6, -0x1, URZ ;  /* 0xffffffff06077890 */ /* 0x000fcc000fffe0ff */
[----:B------:R-:W-:-:S04]  /*0c60*/  LOP3.LUT R9, R8, UR7, RZ, 0xc0, !PT ;  /* 0x0000000708097c12 */ /* 0x000fc8000f8ec0ff */
[----:B------:R-:W-:-:S05]  /*0c70*/  IADD3 R13, PT, PT, R9, UR6, RZ ;  /* 0x00000006090d7c10 */ /* 0x000fca000fffe0ff */
[----:B------:R-:W-:-:S06]  /*0c80*/  IMAD.WIDE.U32 R12, R13, 0x10, R2 ;  /* 0x000000100d0c7825 */ /* 0x000fcc00078e0002 */
[----:B------:R-:W2:Y:S01]  /*0c90*/  LDG.E.128 R12, desc[UR8][R12.64] ;  /* 0x000000080c0c7981 */ /* 0x000ea2000c1e1d00 */
[----:B------:R-:W-:-:S05]  /*0ca0*/  SHF.R.U32.HI R9, RZ, UR5, R9 ;  /* 0x00000005ff097c19 */ /* 0x000fca0008011609 */
[----:B------:R-:W-:Y:S02]  /*0cb0*/  IMAD R9, R9, -0x2, R10 ;  /* 0xfffffffe09097824 */ /* 0x000fe400078e020a */
[----:B--2---:R-:W-:Y:S01]  /*0cc0*/  FMUL R23, R12, R4 ;  /* 0x000000040c177220 */ /* 0x004fe20000400000 */
[C---:B------:R-:W-:Y:S01]  /*0cd0*/  FMUL R21, R14.reuse, R6 ;  /* 0x000000060e157220 */ /* 0x040fe20000400000 */
[----:B------:R-:W-:Y:S01]  /*0ce0*/  FMUL R19, R14, R4 ;  /* 0x000000040e137220 */ /* 0x000fe20000400000 */
[C---:B------:R-:W-:Y:S01]  /*0cf0*/  FMUL R17, R12.reuse, R6 ;  /* 0x000000060c117220 */ /* 0x040fe20000400000 */
[----:B------:R-:W-:Y:S01]  /*0d00*/  FFMA R16, R12, R4, -R23 ;  /* 0x000000040c107223 */ /* 0x000fe20000000817 */
[-C--:B------:R-:W-:Y:S02]  /*0d10*/  FFMA R18, R14, R6.reuse, -R21 ;  /* 0x000000060e127223 */ /* 0x080fe40000000815 */
[----:B------:R-:W-:Y:S01]  /*0d20*/  FFMA R22, R12, R6, -R17 ;  /* 0x000000060c167223 */ /* 0x000fe20000000811 */
[----:B------:R-:W-:Y:S01]  /*0d30*/  FFMA R25, R13, R5, R16 ;  /* 0x000000050d197223 */ /* 0x000fe20000000010 */
[-C--:B------:R-:W-:Y:S01]  /*0d40*/  FFMA R16, R14, R4.reuse, -R19 ;  /* 0x000000040e107223 */ /* 0x080fe20000000813 */
[-C--:B------:R-:W-:Y:S01]  /*0d50*/  FFMA R18, R15, R7.reuse, R18 ;  /* 0x000000070f127223 */ /* 0x080fe20000000012 */
[----:B------:R-:W-:Y:S01]  /*0d60*/  FFMA R29, R13, R7, R22 ;  /* 0x000000070d1d7223 */ /* 0x000fe20000000016 */
[-C--:B------:R-:W-:Y:S01]  /*0d70*/  FFMA R20, R12, R5.reuse, R25 ;  /* 0x000000050c147223 */ /* 0x080fe20000000019 */
[----:B------:R-:W-:Y:S01]  /*0d80*/  FFMA R27, R15, R5, R16 ;  /* 0x000000050f1b7223 */ /* 0x000fe20000000010 */
[-C--:B------:R-:W-:Y:S01]  /*0d90*/  FFMA R25, R14, R7.reuse, R18 ;  /* 0x000000070e197223 */ /* 0x080fe20000000012 */
[----:B------:R-:W-:Y:S01]  /*0da0*/  FFMA R22, R12, R7, R29 ;  /* 0x000000070c167223 */ /* 0x000fe2000000001d */
[----:B------:R-:W-:Y:S01]  /*0db0*/  FFMA R20, R13, R4, R20 ;  /* 0x000000040d147223 */ /* 0x000fe20000000014 */
[----:B------:R-:W-:Y:S01]  /*0dc0*/  FFMA R14, R14, R5, R27 ;  /* 0x000000050e0e7223 */ /* 0x000fe2000000001b */
[-C--:B------:R-:W-:Y:S01]  /*0dd0*/  FFMA R18, R15, R6.reuse, R25 ;  /* 0x000000060f127223 */ /* 0x080fe20000000019 */
[----:B------:R-:W-:Y:S01]  /*0de0*/  FFMA R22, R13, R6, R22 ;  /* 0x000000060d167223 */ /* 0x000fe20000000016 */
[----:B------:R-:W-:Y:S01]  /*0df0*/  FADD R16, R23, R20 ;  /* 0x0000001417107221 */ /* 0x000fe20000000000 */
[----:B------:R-:W-:Y:S01]  /*0e00*/  FFMA R12, R15, R4, R14 ;  /* 0x000000040f0c7223 */ /* 0x000fe2000000000e */
[----:B------:R-:W-:Y:S01]  /*0e10*/  FADD R5, R21, R18 ;  /* 0x0000001215057221 */ /* 0x000fe20000000000 */
[----:B------:R-:W-:Y:S01]  /*0e20*/  FADD R14, R17, R22 ;  /* 0x00000016110e7221 */ /* 0x000fe20000000000 */
[----:B------:R-:W-:-:S02]  /*0e30*/  FADD R23, -R23, R16 ;  /* 0x0000001017177221 */ /* 0x000fc40000000100 */
[--C-:B------:R-:W-:Y:S01]  /*0e40*/  FADD R21, -R21, R5.reuse ;  /* 0x0000000515157221 */ /* 0x100fe20000000100 */
[----:B------:R-:W-:Y:S01]  /*0e50*/  FADD R6, R16, -R5 ;  /* 0x8000000510067221 */ /* 0x000fe20000000000 */
[----:B------:R-:W-:Y:S01]  /*0e60*/  FADD R13, R20, -R23 ;  /* 0x80000017140d7221 */ /* 0x000fe20000000000 */
[----:B------:R-:W-:Y:S01]  /*0e70*/  FADD R20, R19, R12 ;  /* 0x0000000c13147221 */ /* 0x000fe20000000000 */
[----:B------:R-:W-:-:S03]  /*0e80*/  FADD R4, R18, -R21 ;  /* 0x8000001512047221 */ /* 0x000fc60000000000 */
[----:B------:R-:W-:Y:S01]  /*0e90*/  FADD R7, R20, R14 ;  /* 0x0000000e14077221 */ /* 0x000fe20000000000 */
[----:B------:R-:W-:Y:S01]  /*0ea0*/  FADD R15, -R19, R20 ;  /* 0x00000014130f7221 */ /* 0x000fe20000000100 */
[----:B------:R-:W-:Y:S01]  /*0eb0*/  FADD R19, -R17, R14 ;  /* 0x0000000e11137221 */ /* 0x000fe20000000100 */
[----:B------:R-:W-:Y:S01]  /*0ec0*/  FADD R17, R5, R6 ;  /* 0x0000000605117221 */ /* 0x000fe20000000000 */
[----:B------:R-:W-:Y:S01]  /*0ed0*/  FADD R21, -R14, R7 ;  /* 0x000000070e157221 */ /* 0x000fe20000000100 */
[----:B------:R-:W-:Y:S01]  /*0ee0*/  FADD R15, R12, -R15 ;  /* 0x8000000f0c0f7221 */ /* 0x000fe20000000000 */
[----:B------:R-:W-:Y:S01]  /*0ef0*/  FADD R12, R22, -R19 ;  /* 0x80000013160c7221 */ /* 0x000fe20000000000 */
[--C-:B------:R-:W-:Y:S01]  /*0f00*/  FADD R18, R16, -R17.reuse ;  /* 0x8000001110127221 */ /* 0x100fe20000000000 */
[----:B------:R-:W-:Y:S01]  /*0f10*/  FADD R16, R6, -R17 ;  /* 0x8000001106107221 */ /* 0x000fe20000000000 */
[--C-:B------:R-:W-:Y:S01]  /*0f20*/  FADD R19, R7, -R21.reuse ;  /* 0x8000001507137221 */ /* 0x100fe20000000000 */
[----:B------:R-:W-:Y:S01]  /*0f30*/  FADD R17, R13, -R4 ;  /* 0x800000040d117221 */ /* 0x000fe20000000000 */
[----:B------:R-:W-:Y:S01]  /*0f40*/  FADD R20, R20, -R21 ;  /* 0x8000001514147221 */ /* 0x000fe20000000000 */
[----:B------:R-:W-:Y:S01]  /*0f50*/  FADD R5, -R5, -R16 ;  /* 0x8000001005057221 */ /* 0x000fe20000000100 */
[----:B------:R-:W-:Y:S01]  /*0f60*/  FADD R19, R14, -R19 ;  /* 0x800000130e137221 */ /* 0x000fe20000000000 */
[----:B------:R-:W-:Y:S01]  /*0f70*/  FADD R21, R15, R12 ;  /* 0x0000000c0f157221 */ /* 0x000fe20000000000 */
[----:B------:R-:W-:Y:S01]  /*0f80*/  FADD R14, R4, R17 ;  /* 0x00000011040e7221 */ /* 0x000fe20000000000 */
[----:B------:R-:W-:Y:S01]  /*0f90*/  FADD R5, R18, R5 ;  /* 0x0000000512057221 */ /* 0x000fe20000000000 */
[----:B------:R-:W-:Y:S01]  /*0fa0*/  FADD R20, R20, R19 ;  /* 0x0000001314147221 */ /* 0x000fe20000000000 */
[----:B------:R-:W-:Y:S01]  /*0fb0*/  FADD R16, -R12, R21 ;  /* 0x000000150c107221 */ /* 0x000fe20000000100 */
[----:B------:R-:W-:Y:S01]  /*0fc0*/  FADD R19, R17, -R14 ;  /* 0x8000000e11137221 */ /* 0x000fe20000000000 */
[----:B------:R-:W-:Y:S01]  /*0fd0*/  FADD R17, R5, R17 ;  /* 0x0000001105117221 */ /* 0x000fe20000000000 */
[----:B------:R-:W-:Y:S01]  /*0fe0*/  FADD R20, R20, R21 ;  /* 0x0000001514147221 */ /* 0x000fe20000000000 */
[--C-:B------:R-:W-:Y:S01]  /*0ff0*/  FADD R21, R21, -R16.reuse ;  /* 0x8000001015157221 */ /* 0x100fe20000000000 */
[----:B------:R-:W-:Y:S01]  /*1000*/  FADD R16, R15, -R16 ;  /* 0x800000100f107221 */ /* 0x000fe20000000000 */
[----:B------:R-:W-:Y:S01]  /*1010*/  FADD R15, R6, R17 ;  /* 0x00000011060f7221 */ /* 0x000fe20000000000 */
[----:B------:R-:W-:Y:S01]  /*1020*/  FADD R5, R7, R20 ;  /* 0x0000001407057221 */ /* 0x000fe20000000000 */
[----:B------:R-:W-:Y:S01]  /*1030*/  FADD R13, R13, -R14 ;  /* 0x8000000e0d0d7221 */ /* 0x000fe20000000000 */
[----:B------:R-:W-:Y:S01]  /*1040*/  FADD R4, -R4, -R19 ;  /* 0x8000001304047221 */ /* 0x000fe20000000100 */
[----:B------:R-:W-:Y:S01]  /*1050*/  FADD R21, R12, -R21 ;  /* 0x800000150c157221 */ /* 0x000fe20000000000 */
[----:B------:R-:W-:Y:S01]  /*1060*/  FADD R6, -R6, R15 ;  /* 0x0000000f06067221 */ /* 0x000fe20000000100 */
[----:B------:R-:W-:Y:S01]  /*1070*/  FADD R7, -R7, R5 ;  /* 0x0000000507077221 */ /* 0x000fe20000000100 */
[----:B------:R-:W-:Y:S01]  /*1080*/  FADD R4, R13, R4 ;  /* 0x000000040d047221 */ /* 0x000fe20000000000 */
[----:B------:R-:W-:Y:S01]  /*1090*/  FADD R16, R16, R21 ;  /* 0x0000001510107221 */ /* 0x000fe20000000000 */
[----:B------:R-:W-:Y:S01]  /*10a0*/  FADD R17, R17, -R6 ;  /* 0x8000000611117221 */ /* 0x000fe20000000000 */
[----:B------:R-:W-:Y:S01]  /*10b0*/  FADD R7, R20, -R7 ;  /* 0x8000000714077221 */ /* 0x000fe20000000000 */
[----:B------:R-:W-:Y:S01]  /*10c0*/  SHF.L.U32 R13, R10, UR5, RZ ;  /* 0x000000050a0d7c19 */ /* 0x000fe200080006ff */
[----:B------:R-:W-:Y:S01]  /*10d0*/  UIADD3 UR5, UPT, UPT, UR5, 0x1, URZ ;  /* 0x0000000105057890 */ /* 0x000fe2000fffe0ff */
[----:B------:R-:W-:Y:S01]  /*10e0*/  FADD R12, R4, R17 ;  /* 0x00000011040c7221 */ /* 0x000fe20000000000 */
[----:B------:R-:W-:Y:S01]  /*10f0*/  FADD R16, R16, R7 ;  /* 0x0000000710107221 */ /* 0x000fe20000000000 */
[----:B------:R-:W-:Y:S01]  /*1100*/  LOP3.LUT R13, R13, R8, RZ, 0x3c, !PT ;  /* 0x000000080d0d7212 */ /* 0x000fe200078e3cff */
[----:B------:R-:W-:Y:S01]  /*1110*/  UISETP.NE.AND UP0, UPT, UR5, 0xa, UPT ;  /* 0x0000000a0500788c */ /* 0x000fe2000bf05270 */
[----:B------:R-:W-:Y:S01]  /*1120*/  FADD R4, R15, R12 ;  /* 0x0000000c0f047221 */ /* 0x000fe20000000000 */
[----:B------:R-:W-:Y:S01]  /*1130*/  FADD R6, R5, R16 ;  /* 0x0000001005067221 */ /* 0x000fe20000000000 */
[----:B------:R-:W-:-:S02]  /*1140*/  LEA R13, R13, UR4, 0x4 ;  /* 0x000000040d0d7c11 */ /* 0x000fc4000f8e20ff */
[----:B------:R-:W-:Y:S01]  /*1150*/  FADD R15, -R15, R4 ;  /* 0x000000040f0f7221 */ /* 0x000fe20000000100 */
[----:B------:R-:W-:-:S03]  /*1160*/  FADD R7, -R5, R6 ;  /* 0x0000000605077221 */ /* 0x000fc60000000100 */
[----:B------:R-:W-:Y:S01]  /*1170*/  FADD R5, R12, -R15 ;  /* 0x8000000f0c057221 */ /* 0x000fe20000000000 */
[----:B------:R-:W-:Y:S01]  /*1180*/  FADD R7, R16, -R7 ;  /* 0x8000000710077221 */ /* 0x000fe20000000000 */
[----:B------:R-:W-:-:S04]  /*1190*/  I2FP.F32.S32 R16, R9 ;  /* 0x0000000900107245 */ /* 0x000fc80000201400 */
[----:B------:R-:W-:Y:S01]  /*11a0*/  STS.128 [R11], R4 ;  /* 0x000000040b007388 */ /* 0x000fe20000000c00 */
[----:B------:R-:W-:Y:S06]  /*11b0*/  BAR.SYNC.DEFER_BLOCKING 0x0 ;  /* 0x0000000000007b1d */ /* 0x000fec0000010000 */
[----:B------:R-:W0:Y:S02]  /*11c0*/  LDS.128 R12, [R13] ;  /* 0x000000000d0c7984 */ /* 0x000e240000000c00 */
[-C--:B0-----:R-:W-:Y:S01]  /*11d0*/  FFMA R17, R4, R16.reuse, R12 ;  /* 0x0000001004117223 */ /* 0x081fe2000000000c */
[----:B------:R-:W-:-:S03]  /*11e0*/  FFMA R9, R6, R16, R14 ;  /* 0x0000001006097223 */ /* 0x000fc6000000000e */
[----:B------:R-:W-:Y:S01]  /*11f0*/  FADD R19, -R12, R17 ;  /* 0x000000110c137221 */ /* 0x000fe20000000100 */
[----:B------:R-:W-:-:S03]  /*1200*/  FADD R21, -R14, R9 ;  /* 0x000000090e157221 */ /* 0x000fc60000000100 */
[-CC-:B------:R-:W-:Y:S01]  /*1210*/  FFMA R18, R4, R16.reuse, -R19.reuse ;  /* 0x0000001004127223 */ /* 0x180fe20000000813 */
[----:B------:R-:W-:Y:S01]  /*1220*/  FADD R19, R17, -R19 ;  /* 0x8000001311137221 */ /* 0x000fe20000000000 */
[--C-:B------:R-:W-:Y:S01]  /*1230*/  FADD R23, R9, -R21.reuse ;  /* 0x8000001509177221 */ /* 0x100fe20000000000 */
[-C--:B------:R-:W-:Y:S01]  /*1240*/  FFMA R21, R6, R16.reuse, -R21 ;  /* 0x0000001006157223 */ /* 0x080fe20000000815 */
[-C--:B------:R-:W-:Y:S01]  /*1250*/  FFMA R4, R5, R16.reuse, R13 ;  /* 0x0000001005047223 */ /* 0x080fe2000000000d */
[----:B------:R-:W-:Y:S01]  /*1260*/  FADD R19, R12, -R19 ;  /* 0x800000130c137221 */ /* 0x000fe20000000000 */
[----:B------:R-:W-:Y:S01]  /*1270*/  FADD R14, R14, -R23 ;  /* 0x800000170e0e7221 */ /* 0x000fe20000000000 */
[-C--:B------:R-:W-:Y:S01]  /*1280*/  FFMA R12, R7, R16.reuse, R15 ;  /* 0x00000010070c7223 */ /* 0x080fe2000000000f */
[----:B------:R-:W-:Y:S01]  /*1290*/  FADD R6, -R13, R4 ;  /* 0x000000040d067221 */ /* 0x000fe20000000100 */
[----:B------:R-:W-:Y:S01]  /*12a0*/  FADD R18, R18, R19 ;  /* 0x0000001312127221 */ /* 0x000fe20000000000 */
[----:B------:R-:W-:Y:S01]  /*12b0*/  FADD R14, R21, R14 ;  /* 0x0000000e150e7221 */ /* 0x000fe20000000000 */
[----:B------:R-:W-:Y:S01]  /*12c0*/  FADD R20, -R15, R12 ;  /* 0x0000000c0f147221 */ /* 0x000fe20000000100 */
[-C--:B------:R-:W-:Y:S01]  /*12d0*/  FFMA R5, R5, R16.reuse, -R6 ;  /* 0x0000001005057223 */ /* 0x080fe20000000806 */
[----:B------:R-:W-:Y:S01]  /*12e0*/  FADD R18, R18, R4 ;  /* 0x0000000412127221 */ /* 0x000fe20000000000 */
[----:B------:R-:W-:Y:S01]  /*12f0*/  FADD R14, R14, R12 ;  /* 0x0000000c0e0e7221 */ /* 0x000fe20000000000 */
[--C-:B------:R-:W-:Y:S01]  /*1300*/  FFMA R16, R7, R16, -R20.reuse ;  /* 0x0000001007107223 */ /* 0x100fe20000000814 */
[----:B------:R-:W-:Y:S01]  /*1310*/  FADD R20, R12, -R20 ;  /* 0x800000140c147221 */ /* 0x000fe20000000000 */
        /* <DEDUP_REMOVED lines=20> */
[----:B------:R-:W0:Y:S02]  /*1460*/  LDC.64 R2, c[0x0][0x388] ;  /* 0x0000e200ff027b82 */ /* 0x000e240000000a00 */
[----:B0-----:R-:W-:-:S05]  /*1470*/  IMAD.WIDE.U32 R2, R0, 0x10, R2 ;  /* 0x0000001000027825 */ /* 0x001fca00078e0002 */
[----:B------:R-:W-:Y:S01]  /*1480*/  STG.E.128 desc[UR8][R2.64], R4 ;  /* 0x0000000402007986 */ /* 0x000fe2000c101d08 */
[----:B------:R-:W-:Y:S05]  /*1490*/  EXIT ;  /* 0x000000000000794d */ /* 0x000fea0003800000 */
.L_x_2:
[----:B------:R-:W-:-:S00]  /*14a0*/  BRA `(.L_x_2) ;  /* 0xfffffffc00fc7947 */ /* 0x000fc0000383ffff */
[----:B------:R-:W-:-:S00]  /*14b0*/  NOP ;  /* 0x0000000000007918 */ /* 0x000fc00000000000 */
        /* <DEDUP_REMOVED lines=12> */
.L_x_4:


//--------------------- .text._Z11fft_permuteP6float4S0_i --------------------------
	.section	.text._Z11fft_permuteP6float4S0_i,"ax",@progbits
	.align	128
        .global         _Z11fft_permuteP6float4S0_i
        .type           _Z11fft_permuteP6float4S0_i,@function
        .size           _Z11fft_permuteP6float4S0_i,(.L_x_5 - _Z11fft_permuteP6float4S0_i)
        .other          _Z11fft_permuteP6float4S0_i,@"STO_CUDA_ENTRY STV_DEFAULT"
_Z11fft_permuteP6float4S0_i:
.text._Z11fft_permuteP6float4S0_i:
[----:B------:R-:W-:Y:S01]  /*0000*/  LDC R1, c[0x0][0x37c] ;  /* 0x0000df00ff017b82 */ /* 0x000fe20000000800 */
[----:B------:R-:W0:Y:S01]  /*0010*/  S2R R13, SR_TID.Y ;  /* 0x00000000000d7919 */ /* 0x000e220000002200 */
[----:B------:R-:W1:Y:S06]  /*0020*/  LDCU UR5, c[0x0][0x390] ;  /* 0x00007200ff0577ac */ /* 0x000e6c0008000800 */
[----:B------:R-:W2:Y:S01]  /*0030*/  LDC.64 R4, c[0x0][0x380] ;  /* 0x0000e000ff047b82 */ /* 0x000ea20000000a00 */
[----:B------:R-:W3:Y:S01]  /*0040*/  S2R R11, SR_TID.X ;  /* 0x00000000000b7919 */ /* 0x000ee20000002100 */
[----:B------:R-:W4:Y:S01]  /*0050*/  LDCU.64 UR6, c[0x0][0x358] ;  /* 0x00006b00ff0677ac */ /* 0x000f220008000a00 */
[----:B------:R-:W5:Y:S01]  /*0060*/  S2R R3, SR_CTAID.X ;  /* 0x0000000000037919 */ /* 0x000f620000002500 */
[----:B-1----:R-:W-:-:S06]  /*0070*/  UIADD3 UR4, UPT, UPT, UR5, -0x5, URZ ;  /* 0xfffffffb05047890 */ /* 0x002fcc000fffe0ff */
[----:B0-----:R-:W-:-:S05]  /*0080*/  SHF.L.U32 R0, R13, UR4, RZ ;  /* 0x000000040d007c19 */ /* 0x001fca00080006ff */
[----:B---3--:R-:W-:-:S04]  /*0090*/  IMAD.IADD R0, R0, 0x1, R11 ;  /* 0x0000000100007824 */ /* 0x008fc800078e020b */
[----:B-----5:R-:W-:-:S04]  /*00a0*/  IMAD R3, R3, 0x20, R0 ;  /* 0x0000002003037824 */ /* 0x020fc800078e0200 */
[----:B--2---:R-:W-:-:S06]  /*00b0*/  IMAD.WIDE.U32 R4, R3, 0x10, R4 ;  /* 0x0000001003047825 */ /* 0x004fcc00078e0004 */
[----:B----4-:R-:W2:Y:S01]  /*00c0*/  LDG.E.128 R4, desc[UR6][R4.64] ;  /* 0x0000000604047981 */ /* 0x010ea2000c1e1d00 */
[----:B------:R-:W-:Y:S01]  /*00d0*/  MOV R2, 0x400 ;  /* 0x0000040000027802 */ /* 0x000fe20000000f00 */
[----:B------:R-:W0:Y:S01]  /*00e0*/  BREV R3, R3 ;  /* 0x0000000300037301 */ /* 0x000e220000000000 */
[----:B------:R-:W-:Y:S01]  /*00f0*/  UIADD3 UR5, UPT, UPT, -UR5, 0x20, URZ ;  /* 0x0000002005057890 */ /* 0x000fe2000fffe1ff */
[----:B------:R-:W1:Y:S05]  /*0100*/  S2R R9, SR_CgaCtaId ;  /* 0x0000000000097919 */ /* 0x000e6a0000008800 */
[--C-:B0-----:R-:W-:Y:S01]  /*0110*/  SHF.R.U32.HI R12, RZ, UR5, R3.reuse ;  /* 0x00000005ff0c7c19 */ /* 0x101fe20008011603 */
[----:B------:R-:W-:Y:S01]  /*0120*/  UMOV UR5, 0x1 ;  /* 0x0000000100057882 */ /* 0x000fe20000000000 */
[----:B------:R-:W-:Y:S01]  /*0130*/  SHF.R.U32.HI R10, RZ, 0x19, R3 ;  /* 0x00000019ff0a7819 */ /* 0x000fe20000011603 */
[----:B------:R-:W-:-:S03]  /*0140*/  USHF.L.U32 UR4, UR5, UR4, URZ ;  /* 0x0000000405047299 */ /* 0x000fc600080006ff */
[----:B------:R-:W-:Y:S01]  /*0150*/  LOP3.LUT R10, R10, 0x7c, RZ, 0xc0, !PT ;  /* 0x0000007c0a0a7812 */ /* 0x000fe200078ec0ff */
[----:B------:R-:W-:Y:S01]  /*0160*/  UIADD3 UR4, UPT, UPT, UR4, -0x20, URZ ;  /* 0xffffffe004047890 */ /* 0x000fe2000fffe0ff */
[----:B-1----:R-:W-:Y:S02]  /*0170*/  LEA R2, R9, R2, 0x18 ;  /* 0x0000000209027211 */ /* 0x002fe400078ec0ff */
[----:B------:R-:W-:-:S03]  /*0180*/  LOP3.LUT R9, R12, 0x1f, RZ, 0xc0, !PT ;  /* 0x0000001f0c097812 */ /* 0x000fc600078ec0ff */
[--C-:B------:R-:W-:Y:S02]  /*0190*/  IMAD R8, R11, 0x84, R2.reuse ;  /* 0x000000840b087824 */ /* 0x100fe400078e0202 */
[----:B------:R-:W-:Y:S02]  /*01a0*/  IMAD R9, R9, 0x84, R2 ;  /* 0x0000008409097824 */ /* 0x000fe400078e0202 */
[----:B------:R-:W0:Y:S01]  /*01b0*/  LDC.64 R2, c[0x0][0x388] ;  /* 0x0000e200ff027b82 */ /* 0x000e220000000a00 */
[----:B------:R-:W-:Y:S01]  /*01c0*/  LEA R13, R13, R8, 0x2 ;  /* 0x000000080d0d7211 */ /* 0x000fe200078e10ff */
[----:B------:R-:W-:-:S04]  /*01d0*/  IMAD.IADD R14, R9, 0x1, R10 ;  /* 0x00000001090e7824 */ /* 0x000fc800078e020a */
[----:B--2---:R-:W-:Y:S04]  /*01e0*/  STS [R13], R4 ;  /* 0x000000040d007388 */ /* 0x004fe80000000800 */
[----:B------:R1:W-:Y:S04]  /*01f0*/  STS [R13+0x1080], R5 ;  /* 0x001080050d007388 */ /* 0x0003e80000000800 */
[----:B------:R-:W-:Y:S04]  /*0200*/  STS [R13+0x2100], R6 ;  /* 0x002100060d007388 */ /* 0x000fe80000000800 */
[----:B------:R-:W-:Y:S01]  /*0210*/  STS [R13+0x3180], R7 ;  /* 0x003180070d007388 */ /* 0x000fe20000000800 */
[----:B-1----:R-:W-:Y:S01]  /*0220*/  LOP3.LUT R5, R12, UR4, RZ, 0xc0, !PT ;  /* 0x000000040c057c12 */ /* 0x002fe2000f8ec0ff */
[----:B------:R-:W-:Y:S03]  /*0230*/  BAR.SYNC.DEFER_BLOCKING 0x0 ;  /* 0x0000000000007b1d */ /* 0x000fe60000010000 */
[----:B------:R-:W-:-:S05]  /*0240*/  IADD3 R5, PT, PT, R0, R5, RZ ;  /* 0x0000000500057210 */ /* 0x000fca0007ffe0ff */
[----:B0-----:R-:W-:Y:S01]  /*0250*/  IMAD.WIDE.U32 R2, R5, 0x10, R2 ;  /* 0x0000001005027825 */ /* 0x001fe200078e0002 */
[----:B------:R-:W-:Y:S04]  /*0260*/  LDS R8, [R14] ;  /* 0x000000000e087984 */ /* 0x000fe80000000800 */
[----:B------:R-:W-:Y:S04]  /*0270*/  LDS R9, [R14+0x1080] ;  /* 0x001080000e097984 */ /* 0x000fe80000000800 */
[----:B------:R-:W-:Y:S04]  /*0280*/  LDS R10, [R14+0x2100] ;  /* 0x002100000e0a7984 */ /* 0x000fe80000000800 */
[----:B------:R-:W0:Y:S04]  /*0290*/  LDS R11, [R14+0x3180] ;  /* 0x003180000e0b7984 */ /* 0x000e280000000800 */
[----:B0-----:R-:W-:Y:S01]  /*02a0*/  STG.E.128 desc[UR6][R2.64], R8 ;  /* 0x0000000802007986 */ /* 0x001fe2000c101d06 */
[----:B------:R-:W-:Y:S05]  /*02b0*/  EXIT ;  /* 0x000000000000794d */ /* 0x000fea0003800000 */
.L_x_3:
        /* <DEDUP_REMOVED lines=12> */
.L_x_5:


//--------------------- .nv.shared._Z5fft_aP6float4S0_S0_ --------------------------
	.section	.nv.shared._Z5fft_aP6float4S0_S0_,"aw",@nobits
	.sectionflags	@""
	.align	16
.nv.shared._Z5fft_aP6float4S0_S0_:
	.zero		17408


//--------------------- .nv.shared.reserved.0     --------------------------
	.section	.nv.shared.reserved.0,"aw",@nobits
	.weak		__nv_reservedSMEM_offset_0_alias
	.size		__nv_reservedSMEM_offset_0_alias, 0, 64
	.other		__nv_reservedSMEM_offset_0_alias,@"STO_CUDA_RESERVED_SHARED STV_DEFAULT"
__nv_reservedSMEM_offset_0_alias:
	.zero		0
	.zero		64


//--------------------- .nv.shared._Z11fft_permuteP6float4S0_i --------------------------
	.section	.nv.shared._Z11fft_permuteP6float4S0_i,"aw",@nobits
	.sectionflags	@""
	.align	4
.nv.shared._Z11fft_permuteP6float4S0_i:
	.zero		17920


//--------------------- .nv.constant0._Z5fft_aP6float4S0_S0_ --------------------------
	.section	.nv.constant0._Z5fft_aP6float4S0_S0_,"a",@progbits
	.sectionflags	@""
	.align	4
.nv.constant0._Z5fft_aP6float4S0_S0_:
	.zero		920


//--------------------- .nv.constant0._Z11fft_permuteP6float4S0_i --------------------------
	.section	.nv.constant0._Z11fft_permuteP6float4S0_i,"a",@progbits
	.sectionflags	@""
	.align	4
.nv.constant0._Z11fft_permuteP6float4S0_i:
	.zero		916


//--------------------- SYMBOLS --------------------------

	.type		.nv.reservedSmem.offset0,@object
	.size		.nv.reservedSmem.offset0,0x4
	.type		.nv.reservedSmem.cap,@object
	.size		.nv.reservedSmem.cap,0x4
